//
// Generated by NVIDIA NVVM Compiler
//
// Compiler Build ID: CL-36424714
// Cuda compilation tools, release 13.0, V13.0.88
// Based on NVVM 20.0.0
//

.version 9.0
.target sm_100
.address_size 64

	// .globl	_Z8dijkstraPiS_S_S_S_S_S_S_
// _ZZ8dijkstraPiS_S_S_S_S_S_S_E10quickBreak_$_0 has been demoted

.visible .entry _Z8dijkstraPiS_S_S_S_S_S_S_(
	.param .u64 .ptr .align 1 _Z8dijkstraPiS_S_S_S_S_S_S__param_0,
	.param .u64 .ptr .align 1 _Z8dijkstraPiS_S_S_S_S_S_S__param_1,
	.param .u64 .ptr .align 1 _Z8dijkstraPiS_S_S_S_S_S_S__param_2,
	.param .u64 .ptr .align 1 _Z8dijkstraPiS_S_S_S_S_S_S__param_3,
	.param .u64 .ptr .align 1 _Z8dijkstraPiS_S_S_S_S_S_S__param_4,
	.param .u64 .ptr .align 1 _Z8dijkstraPiS_S_S_S_S_S_S__param_5,
	.param .u64 .ptr .align 1 _Z8dijkstraPiS_S_S_S_S_S_S__param_6,
	.param .u64 .ptr .align 1 _Z8dijkstraPiS_S_S_S_S_S_S__param_7
)
{
	.reg .pred 	%p<14>;
	.reg .b32 	%r<67>;
	.reg .b64 	%rd<35>;
	// demoted variable
	.shared .align 4 .u32 _ZZ8dijkstraPiS_S_S_S_S_S_S_E10quickBreak_$_0;
	ld.param.u64 	%rd12, [_Z8dijkstraPiS_S_S_S_S_S_S__param_0];
	ld.param.u64 	%rd13, [_Z8dijkstraPiS_S_S_S_S_S_S__param_1];
	ld.param.u64 	%rd14, [_Z8dijkstraPiS_S_S_S_S_S_S__param_2];
	ld.param.u64 	%rd16, [_Z8dijkstraPiS_S_S_S_S_S_S__param_3];
	ld.param.u64 	%rd15, [_Z8dijkstraPiS_S_S_S_S_S_S__param_4];
	ld.param.u64 	%rd17, [_Z8dijkstraPiS_S_S_S_S_S_S__param_5];
	ld.param.u64 	%rd18, [_Z8dijkstraPiS_S_S_S_S_S_S__param_6];
	ld.param.u64 	%rd19, [_Z8dijkstraPiS_S_S_S_S_S_S__param_7];
	cvta.to.global.u64 	%rd1, %rd17;
	cvta.to.global.u64 	%rd2, %rd18;
	cvta.to.global.u64 	%rd3, %rd19;
	cvta.to.global.u64 	%rd4, %rd16;
	cvta.to.global.u64 	%rd20, %rd15;
	mov.u32 	%r30, %tid.z;
	mov.u32 	%r31, %ntid.x;
	mov.u32 	%r32, %ntid.y;
	mov.u32 	%r33, %tid.y;
	mov.u32 	%r34, %tid.x;
	mad.lo.s32 	%r35, %r32, %r30, %r33;
	mad.lo.s32 	%r1, %r35, %r31, %r34;
	mul.lo.s32 	%r36, %r31, %r32;
	mov.u32 	%r37, %ntid.z;
	mul.lo.s32 	%r2, %r36, %r37;
	mov.u32 	%r58, %ctaid.x;
	ld.global.u32 	%r66, [%rd20];
	setp.ge.s32 	%p1, %r58, %r66;
	@%p1 bra 	$L__BB0_20;
	cvta.to.global.u64 	%rd5, %rd12;
	cvta.to.global.u64 	%rd6, %rd13;
	cvta.to.global.u64 	%rd7, %rd14;
$L__BB0_2:
	ld.global.u32 	%r59, [%rd4];
	mul.lo.s32 	%r8, %r59, %r58;
	setp.lt.s32 	%p2, %r59, 1;
	@%p2 bra 	$L__BB0_19;
	mov.b32 	%r60, 0;
	bra.uni 	$L__BB0_5;
$L__BB0_4:
	add.s32 	%r60, %r60, 1;
	ld.global.u32 	%r59, [%rd4];
	setp.ge.s32 	%p12, %r60, %r59;
	@%p12 bra 	$L__BB0_18;
$L__BB0_5:
	mov.b32 	%r39, 0;
	st.shared.u32 	[_ZZ8dijkstraPiS_S_S_S_S_S_S_E10quickBreak_$_0], %r39;
	setp.ge.s32 	%p3, %r1, %r59;
	@%p3 bra 	$L__BB0_12;
	mov.u32 	%r61, %r1;
$L__BB0_7:
	add.s32 	%r14, %r61, %r8;
	mul.wide.s32 	%rd21, %r14, 4;
	add.s64 	%rd8, %rd1, %rd21;
	ld.global.u32 	%r40, [%rd8];
	setp.ne.s32 	%p4, %r40, 0;
	@%p4 bra 	$L__BB0_11;
	mov.b32 	%r41, 1;
	st.global.u32 	[%rd8], %r41;
	mul.wide.u32 	%rd22, %r61, 4;
	add.s64 	%rd9, %rd5, %rd22;
	ld.global.u32 	%r62, [%rd9];
	ld.global.u32 	%r42, [%rd9+4];
	setp.ge.s32 	%p5, %r62, %r42;
	@%p5 bra 	$L__BB0_11;
	add.s64 	%rd10, %rd2, %rd21;
$L__BB0_10:
	mul.wide.s32 	%rd24, %r62, 4;
	add.s64 	%rd25, %rd7, %rd24;
	add.s64 	%rd26, %rd6, %rd24;
	ld.global.u32 	%r43, [%rd26];
	add.s32 	%r44, %r43, %r8;
	mul.wide.s32 	%rd27, %r44, 4;
	add.s64 	%rd28, %rd3, %rd27;
	ld.global.u32 	%r45, [%rd10];
	ld.global.u32 	%r46, [%rd25];
	add.s32 	%r47, %r46, %r45;
	atom.global.min.s32 	%r48, [%rd28], %r47;
	add.s32 	%r62, %r62, 1;
	ld.global.u32 	%r49, [%rd9+4];
	setp.lt.s32 	%p6, %r62, %r49;
	@%p6 bra 	$L__BB0_10;
$L__BB0_11:
	add.s32 	%r61, %r61, %r2;
	ld.global.u32 	%r50, [%rd4];
	setp.lt.s32 	%p7, %r61, %r50;
	@%p7 bra 	$L__BB0_7;
$L__BB0_12:
	bar.sync 	0;
	ld.global.u32 	%r65, [%rd4];
	setp.ge.s32 	%p8, %r1, %r65;
	@%p8 bra 	$L__BB0_17;
	mov.u32 	%r64, %r1;
$L__BB0_14:
	add.s32 	%r22, %r64, %r8;
	mul.wide.s32 	%rd29, %r22, 4;
	add.s64 	%rd30, %rd3, %rd29;
	ld.global.u32 	%r23, [%rd30];
	add.s64 	%rd11, %rd2, %rd29;
	ld.global.u32 	%r51, [%rd11];
	setp.ge.s32 	%p9, %r23, %r51;
	@%p9 bra 	$L__BB0_16;
	st.global.u32 	[%rd11], %r23;
	add.s64 	%rd32, %rd1, %rd29;
	mov.b32 	%r52, 0;
	st.global.u32 	[%rd32], %r52;
	mov.b32 	%r53, 1;
	st.shared.u32 	[_ZZ8dijkstraPiS_S_S_S_S_S_S_E10quickBreak_$_0], %r53;
	ld.global.u32 	%r65, [%rd4];
$L__BB0_16:
	add.s32 	%r64, %r64, %r2;
	setp.lt.s32 	%p10, %r64, %r65;
	@%p10 bra 	$L__BB0_14;
$L__BB0_17:
	bar.sync 	0;
	ld.shared.u32 	%r54, [_ZZ8dijkstraPiS_S_S_S_S_S_S_E10quickBreak_$_0];
	setp.ne.s32 	%p11, %r54, 0;
	@%p11 bra 	$L__BB0_4;
$L__BB0_18:
	ld.param.u64 	%rd34, [_Z8dijkstraPiS_S_S_S_S_S_S__param_4];
	cvta.to.global.u64 	%rd33, %rd34;
	ld.global.u32 	%r66, [%rd33];
$L__BB0_19:
	mov.u32 	%r55, %nctaid.x;
	mov.u32 	%r56, %nctaid.y;
	mad.lo.s32 	%r58, %r55, %r56, %r58;
	setp.lt.s32 	%p13, %r58, %r66;
	@%p13 bra 	$L__BB0_2;
$L__BB0_20:
	ret;

}
	// .globl	_Z6dividePiS_S_S_S_S_S_S_S_S_S_
.visible .entry _Z6dividePiS_S_S_S_S_S_S_S_S_S_(
	.param .u64 .ptr .align 1 _Z6dividePiS_S_S_S_S_S_S_S_S_S__param_0,
	.param .u64 .ptr .align 1 _Z6dividePiS_S_S_S_S_S_S_S_S_S__param_1,
	.param .u64 .ptr .align 1 _Z6dividePiS_S_S_S_S_S_S_S_S_S__param_2,
	.param .u64 .ptr .align 1 _Z6dividePiS_S_S_S_S_S_S_S_S_S__param_3,
	.param .u64 .ptr .align 1 _Z6dividePiS_S_S_S_S_S_S_S_S_S__param_4,
	.param .u64 .ptr .align 1 _Z6dividePiS_S_S_S_S_S_S_S_S_S__param_5,
	.param .u64 .ptr .align 1 _Z6dividePiS_S_S_S_S_S_S_S_S_S__param_6,
	.param .u64 .ptr .align 1 _Z6dividePiS_S_S_S_S_S_S_S_S_S__param_7,
	.param .u64 .ptr .align 1 _Z6dividePiS_S_S_S_S_S_S_S_S_S__param_8,
	.param .u64 .ptr .align 1 _Z6dividePiS_S_S_S_S_S_S_S_S_S__param_9,
	.param .u64 .ptr .align 1 _Z6dividePiS_S_S_S_S_S_S_S_S_S__param_10
)
{
	.reg .pred 	%p<19>;
	.reg .b32 	%r<168>;
	.reg .b64 	%rd<94>;

	ld.param.u64 	%rd14, [_Z6dividePiS_S_S_S_S_S_S_S_S_S__param_1];
	ld.param.u64 	%rd15, [_Z6dividePiS_S_S_S_S_S_S_S_S_S__param_2];
	ld.param.u64 	%rd16, [_Z6dividePiS_S_S_S_S_S_S_S_S_S__param_3];
	ld.param.u64 	%rd17, [_Z6dividePiS_S_S_S_S_S_S_S_S_S__param_4];
	ld.param.u64 	%rd18, [_Z6dividePiS_S_S_S_S_S_S_S_S_S__param_6];
	ld.param.u64 	%rd19, [_Z6dividePiS_S_S_S_S_S_S_S_S_S__param_7];
	ld.param.u64 	%rd20, [_Z6dividePiS_S_S_S_S_S_S_S_S_S__param_10];
	cvta.to.global.u64 	%rd1, %rd15;
	cvta.to.global.u64 	%rd2, %rd14;
	cvta.to.global.u64 	%rd3, %rd20;
	cvta.to.global.u64 	%rd4, %rd16;
	cvta.to.global.u64 	%rd21, %rd17;
	cvta.to.global.u64 	%rd22, %rd19;
	cvta.to.global.u64 	%rd23, %rd18;
	mov.u32 	%r34, %tid.z;
	mov.u32 	%r35, %ntid.x;
	mov.u32 	%r36, %ntid.y;
	mov.u32 	%r37, %tid.y;
	mov.u32 	%r38, %tid.x;
	mad.lo.s32 	%r39, %r36, %r34, %r37;
	mad.lo.s32 	%r166, %r39, %r35, %r38;
	mul.lo.s32 	%r40, %r35, %r36;
	mov.u32 	%r41, %ntid.z;
	mul.lo.s32 	%r2, %r40, %r41;
	mov.u32 	%r42, %nctaid.x;
	mov.u32 	%r43, %ctaid.y;
	mov.u32 	%r44, %ctaid.x;
	mad.lo.s32 	%r3, %r42, %r43, %r44;
	ld.global.u32 	%r4, [%rd23];
	ld.global.u32 	%r5, [%rd22];
	ld.global.u32 	%r45, [%rd21];
	setp.ge.s32 	%p1, %r3, %r45;
	@%p1 bra 	$L__BB1_24;
	ld.global.u32 	%r46, [%rd4];
	mul.lo.s32 	%r6, %r46, %r3;
	setp.ge.s32 	%p2, %r166, %r46;
	@%p2 bra 	$L__BB1_19;
	add.s32 	%r8, %r5, %r4;
	mul.wide.s32 	%rd28, %r6, 4;
	mov.u32 	%r159, %r166;
$L__BB1_3:
	ld.param.u64 	%rd87, [_Z6dividePiS_S_S_S_S_S_S_S_S_S__param_0];
	cvta.to.global.u64 	%rd24, %rd87;
	mul.wide.u32 	%rd25, %r159, 4;
	add.s64 	%rd5, %rd24, %rd25;
	ld.global.u32 	%r47, [%rd5+4];
	setp.le.s32 	%p3, %r47, %r4;
	@%p3 bra 	$L__BB1_18;
	ld.global.u32 	%r48, [%rd5];
	setp.ge.s32 	%p4, %r48, %r8;
	@%p4 bra 	$L__BB1_18;
	ld.param.u64 	%rd90, [_Z6dividePiS_S_S_S_S_S_S_S_S_S__param_8];
	cvta.to.global.u64 	%rd26, %rd90;
	add.s64 	%rd6, %rd26, %rd25;
	ld.global.u32 	%r49, [%rd6];
	setp.eq.s32 	%p5, %r49, 0;
	@%p5 bra 	$L__BB1_18;
	add.s64 	%rd29, %rd6, %rd28;
	atom.global.add.u32 	%r50, [%rd29], -1;
	ld.global.u32 	%r51, [%rd5];
	max.s32 	%r162, %r4, %r51;
	ld.global.u32 	%r52, [%rd5+4];
	min.s32 	%r10, %r8, %r52;
	setp.ge.s32 	%p6, %r162, %r10;
	@%p6 bra 	$L__BB1_18;
	ld.param.u64 	%rd92, [_Z6dividePiS_S_S_S_S_S_S_S_S_S__param_9];
	add.s32 	%r53, %r159, %r6;
	cvta.to.global.u64 	%rd30, %rd92;
	mul.wide.s32 	%rd31, %r53, 4;
	add.s64 	%rd7, %rd30, %rd31;
	sub.s32 	%r11, %r10, %r162;
	sub.s32 	%r54, %r162, %r10;
	setp.gt.u32 	%p7, %r54, -8;
	@%p7 bra 	$L__BB1_10;
	and.b32  	%r55, %r11, -8;
	neg.s32 	%r160, %r55;
$L__BB1_9:
	.pragma "nounroll";
	mul.wide.s32 	%rd32, %r162, 4;
	mul.wide.s32 	%rd33, %r4, 4;
	sub.s64 	%rd34, 16, %rd33;
	add.s64 	%rd35, %rd2, %rd34;
	add.s64 	%rd36, %rd35, %rd32;
	add.s64 	%rd37, %rd1, %rd34;
	add.s64 	%rd38, %rd37, %rd32;
	ld.global.u32 	%r56, [%rd36+-16];
	add.s32 	%r57, %r56, %r6;
	mul.wide.s32 	%rd39, %r57, 4;
	add.s64 	%rd40, %rd3, %rd39;
	ld.global.u32 	%r58, [%rd7];
	ld.global.u32 	%r59, [%rd38+-16];
	add.s32 	%r60, %r59, %r58;
	atom.global.min.s32 	%r61, [%rd40], %r60;
	ld.global.u32 	%r62, [%rd36+-12];
	add.s32 	%r63, %r62, %r6;
	mul.wide.s32 	%rd41, %r63, 4;
	add.s64 	%rd42, %rd3, %rd41;
	ld.global.u32 	%r64, [%rd7];
	ld.global.u32 	%r65, [%rd38+-12];
	add.s32 	%r66, %r65, %r64;
	atom.global.min.s32 	%r67, [%rd42], %r66;
	ld.global.u32 	%r68, [%rd36+-8];
	add.s32 	%r69, %r68, %r6;
	mul.wide.s32 	%rd43, %r69, 4;
	add.s64 	%rd44, %rd3, %rd43;
	ld.global.u32 	%r70, [%rd7];
	ld.global.u32 	%r71, [%rd38+-8];
	add.s32 	%r72, %r71, %r70;
	atom.global.min.s32 	%r73, [%rd44], %r72;
	ld.global.u32 	%r74, [%rd36+-4];
	add.s32 	%r75, %r74, %r6;
	mul.wide.s32 	%rd45, %r75, 4;
	add.s64 	%rd46, %rd3, %rd45;
	ld.global.u32 	%r76, [%rd7];
	ld.global.u32 	%r77, [%rd38+-4];
	add.s32 	%r78, %r77, %r76;
	atom.global.min.s32 	%r79, [%rd46], %r78;
	ld.global.u32 	%r80, [%rd36];
	add.s32 	%r81, %r80, %r6;
	mul.wide.s32 	%rd47, %r81, 4;
	add.s64 	%rd48, %rd3, %rd47;
	ld.global.u32 	%r82, [%rd7];
	ld.global.u32 	%r83, [%rd38];
	add.s32 	%r84, %r83, %r82;
	atom.global.min.s32 	%r85, [%rd48], %r84;
	ld.global.u32 	%r86, [%rd36+4];
	add.s32 	%r87, %r86, %r6;
	mul.wide.s32 	%rd49, %r87, 4;
	add.s64 	%rd50, %rd3, %rd49;
	ld.global.u32 	%r88, [%rd7];
	ld.global.u32 	%r89, [%rd38+4];
	add.s32 	%r90, %r89, %r88;
	atom.global.min.s32 	%r91, [%rd50], %r90;
	ld.global.u32 	%r92, [%rd36+8];
	add.s32 	%r93, %r92, %r6;
	mul.wide.s32 	%rd51, %r93, 4;
	add.s64 	%rd52, %rd3, %rd51;
	ld.global.u32 	%r94, [%rd7];
	ld.global.u32 	%r95, [%rd38+8];
	add.s32 	%r96, %r95, %r94;
	atom.global.min.s32 	%r97, [%rd52], %r96;
	ld.global.u32 	%r98, [%rd36+12];
	add.s32 	%r99, %r98, %r6;
	mul.wide.s32 	%rd53, %r99, 4;
	add.s64 	%rd54, %rd3, %rd53;
	ld.global.u32 	%r100, [%rd7];
	ld.global.u32 	%r101, [%rd38+12];
	add.s32 	%r102, %r101, %r100;
	atom.global.min.s32 	%r103, [%rd54], %r102;
	add.s32 	%r162, %r162, 8;
	add.s32 	%r160, %r160, 8;
	setp.ne.s32 	%p8, %r160, 0;
	@%p8 bra 	$L__BB1_9;
$L__BB1_10:
	and.b32  	%r18, %r11, 7;
	setp.eq.s32 	%p9, %r18, 0;
	@%p9 bra 	$L__BB1_18;
	setp.lt.u32 	%p10, %r18, 4;
	@%p10 bra 	$L__BB1_13;
	sub.s32 	%r104, %r162, %r4;
	mul.wide.s32 	%rd55, %r104, 4;
	add.s64 	%rd56, %rd2, %rd55;
	ld.global.u32 	%r105, [%rd56];
	add.s32 	%r106, %r105, %r6;
	mul.wide.s32 	%rd57, %r106, 4;
	add.s64 	%rd58, %rd3, %rd57;
	ld.global.u32 	%r107, [%rd7];
	add.s64 	%rd59, %rd1, %rd55;
	ld.global.u32 	%r108, [%rd59];
	add.s32 	%r109, %r108, %r107;
	atom.global.min.s32 	%r110, [%rd58], %r109;
	ld.global.u32 	%r111, [%rd56+4];
	add.s32 	%r112, %r111, %r6;
	mul.wide.s32 	%rd60, %r112, 4;
	add.s64 	%rd61, %rd3, %rd60;
	ld.global.u32 	%r113, [%rd7];
	ld.global.u32 	%r114, [%rd59+4];
	add.s32 	%r115, %r114, %r113;
	atom.global.min.s32 	%r116, [%rd61], %r115;
	ld.global.u32 	%r117, [%rd56+8];
	add.s32 	%r118, %r117, %r6;
	mul.wide.s32 	%rd62, %r118, 4;
	add.s64 	%rd63, %rd3, %rd62;
	ld.global.u32 	%r119, [%rd7];
	ld.global.u32 	%r120, [%rd59+8];
	add.s32 	%r121, %r120, %r119;
	atom.global.min.s32 	%r122, [%rd63], %r121;
	ld.global.u32 	%r123, [%rd56+12];
	add.s32 	%r124, %r123, %r6;
	mul.wide.s32 	%rd64, %r124, 4;
	add.s64 	%rd65, %rd3, %rd64;
	ld.global.u32 	%r125, [%rd7];
	ld.global.u32 	%r126, [%rd59+12];
	add.s32 	%r127, %r126, %r125;
	atom.global.min.s32 	%r128, [%rd65], %r127;
	add.s32 	%r162, %r162, 4;
$L__BB1_13:
	and.b32  	%r21, %r11, 3;
	setp.eq.s32 	%p11, %r21, 0;
	@%p11 bra 	$L__BB1_18;
	setp.eq.s32 	%p12, %r21, 1;
	@%p12 bra 	$L__BB1_16;
	sub.s32 	%r129, %r162, %r4;
	mul.wide.s32 	%rd66, %r129, 4;
	add.s64 	%rd67, %rd2, %rd66;
	ld.global.u32 	%r130, [%rd67];
	add.s32 	%r131, %r130, %r6;
	mul.wide.s32 	%rd68, %r131, 4;
	add.s64 	%rd69, %rd3, %rd68;
	ld.global.u32 	%r132, [%rd7];
	add.s64 	%rd70, %rd1, %rd66;
	ld.global.u32 	%r133, [%rd70];
	add.s32 	%r134, %r133, %r132;
	atom.global.min.s32 	%r135, [%rd69], %r134;
	ld.global.u32 	%r136, [%rd67+4];
	add.s32 	%r137, %r136, %r6;
	mul.wide.s32 	%rd71, %r137, 4;
	add.s64 	%rd72, %rd3, %rd71;
	ld.global.u32 	%r138, [%rd7];
	ld.global.u32 	%r139, [%rd70+4];
	add.s32 	%r140, %r139, %r138;
	atom.global.min.s32 	%r141, [%rd72], %r140;
	add.s32 	%r162, %r162, 2;
$L__BB1_16:
	and.b32  	%r142, %r11, 1;
	setp.eq.b32 	%p13, %r142, 1;
	not.pred 	%p14, %p13;
	@%p14 bra 	$L__BB1_18;
	sub.s32 	%r143, %r162, %r4;
	mul.wide.s32 	%rd73, %r143, 4;
	add.s64 	%rd74, %rd2, %rd73;
	ld.global.u32 	%r144, [%rd74];
	add.s32 	%r145, %r144, %r6;
	mul.wide.s32 	%rd75, %r145, 4;
	add.s64 	%rd76, %rd3, %rd75;
	ld.global.u32 	%r146, [%rd7];
	add.s64 	%rd77, %rd1, %rd73;
	ld.global.u32 	%r147, [%rd77];
	add.s32 	%r148, %r147, %r146;
	atom.global.min.s32 	%r149, [%rd76], %r148;
$L__BB1_18:
	add.s32 	%r159, %r159, %r2;
	ld.global.u32 	%r150, [%rd4];
	setp.lt.s32 	%p15, %r159, %r150;
	@%p15 bra 	$L__BB1_3;
$L__BB1_19:
	bar.sync 	0;
	ld.global.u32 	%r167, [%rd4];
	setp.ge.s32 	%p16, %r166, %r167;
	@%p16 bra 	$L__BB1_24;
	ld.param.u64 	%rd89, [_Z6dividePiS_S_S_S_S_S_S_S_S_S__param_5];
	add.s32 	%r26, %r5, -1;
	cvta.to.global.u64 	%rd8, %rd89;
$L__BB1_21:
	ld.param.u64 	%rd93, [_Z6dividePiS_S_S_S_S_S_S_S_S_S__param_9];
	add.s32 	%r29, %r166, %r6;
	mul.wide.s32 	%rd78, %r29, 4;
	add.s64 	%rd79, %rd3, %rd78;
	ld.global.u32 	%r30, [%rd79];
	cvta.to.global.u64 	%rd80, %rd93;
	add.s64 	%rd9, %rd80, %rd78;
	ld.global.u32 	%r151, [%rd9];
	setp.ge.s32 	%p17, %r30, %r151;
	@%p17 bra 	$L__BB1_23;
	ld.param.u64 	%rd91, [_Z6dividePiS_S_S_S_S_S_S_S_S_S__param_8];
	ld.param.u64 	%rd88, [_Z6dividePiS_S_S_S_S_S_S_S_S_S__param_0];
	st.global.u32 	[%rd9], %r30;
	cvta.to.global.u64 	%rd81, %rd88;
	mul.wide.u32 	%rd82, %r166, 4;
	add.s64 	%rd83, %rd81, %rd82;
	ld.global.u32 	%r152, [%rd83+4];
	add.s32 	%r153, %r26, %r152;
	div.s32 	%r154, %r153, %r5;
	ld.global.u32 	%r155, [%rd83];
	div.s32 	%r156, %r155, %r5;
	sub.s32 	%r157, %r154, %r156;
	cvta.to.global.u64 	%rd84, %rd91;
	add.s64 	%rd86, %rd84, %rd78;
	st.global.u32 	[%rd86], %r157;
	mov.b32 	%r158, 1;
	st.global.u32 	[%rd8], %r158;
	ld.global.u32 	%r167, [%rd4];
$L__BB1_23:
	add.s32 	%r166, %r166, %r2;
	setp.lt.s32 	%p18, %r166, %r167;
	@%p18 bra 	$L__BB1_21;
$L__BB1_24:
	ret;

}


// ===== COMPILED SASS (sm_100) =====

	.target	sm_100

	.elftype	@"ET_EXEC"


//--------------------- .note.nv.tkinfo           --------------------------
	.section	.note.nv.tkinfo,"",@"SHT_NOTE"
	.sectionflags	@"SHF_NOTE_NV_TKINFO"
	.tkinfo
        /*0018*/ 	.word	0x00000002
        /*0030*/ 	.string	""
        /*0030*/ 	.string	"ptxas"
        /*0030*/ 	.string	"Cuda compilation tools, release 13.0, V13.0.88"
        /*0030*/ 	.string	"Build cuda_13.0.r13.0/compiler.36424714_0"
        /*0030*/ 	.string	"-arch sm_100 -m 64 "



//--------------------- .note.nv.cuinfo           --------------------------
	.section	.note.nv.cuinfo,"",@"SHT_NOTE"
	.sectionflags	@"SHF_NOTE_NV_CUINFO"
        /*0018*/ 	.short	0x0002
        /*001a*/ 	.short	0x0064
        /*001c*/ 	.short	0x0082
	.zero		2


//--------------------- .nv.info                  --------------------------
	.section	.nv.info,"",@"SHT_CUDA_INFO"
	.align	4


	//----- nvinfo : EIATTR_REGCOUNT
	.align		4
        /*0000*/ 	.byte	0x04, 0x2f
        /*0002*/ 	.short	(.L_1 - .L_0)
	.align		4
.L_0:
        /*0004*/ 	.word	index@(_Z8dijkstraPiS_S_S_S_S_S_S_)
        /*0008*/ 	.word	0x00000016


	//----- nvinfo : EIATTR_FRAME_SIZE
	.align		4
.L_1:
        /*000c*/ 	.byte	0x04, 0x11
        /*000e*/ 	.short	(.L_3 - .L_2)
	.align		4
.L_2:
        /*0010*/ 	.word	index@(_Z8dijkstraPiS_S_S_S_S_S_S_)
        /*0014*/ 	.word	0x00000000


	//----- nvinfo : EIATTR_REGCOUNT
	.align		4
.L_3:
        /*0018*/ 	.byte	0x04, 0x2f
        /*001a*/ 	.short	(.L_5 - .L_4)
	.align		4
.L_4:
        /*001c*/ 	.word	index@(_Z6dividePiS_S_S_S_S_S_S_S_S_S_)
        /*0020*/ 	.word	0x00000020


	//----- nvinfo : EIATTR_FRAME_SIZE
	.align		4
.L_5:
        /*0024*/ 	.byte	0x04, 0x11
        /*0026*/ 	.short	(.L_7 - .L_6)
	.align		4
.L_6:
        /*0028*/ 	.word	index@(_Z6dividePiS_S_S_S_S_S_S_S_S_S_)
        /*002c*/ 	.word	0x00000000


	//----- nvinfo : EIATTR_MIN_STACK_SIZE
	.align		4
.L_7:
        /*0030*/ 	.byte	0x04, 0x12
        /*0032*/ 	.short	(.L_9 - .L_8)
	.align		4
.L_8:
        /*0034*/ 	.word	index@(_Z6dividePiS_S_S_S_S_S_S_S_S_S_)
        /*0038*/ 	.word	0x00000000


	//----- nvinfo : EIATTR_MIN_STACK_SIZE
	.align		4
.L_9:
        /*003c*/ 	.byte	0x04, 0x12
        /*003e*/ 	.short	(.L_11 - .L_10)
	.align		4
.L_10:
        /*0040*/ 	.word	index@(_Z8dijkstraPiS_S_S_S_S_S_S_)
        /*0044*/ 	.word	0x00000000
.L_11:


//--------------------- .nv.compat                --------------------------
	.section	.nv.compat,"",@"SHT_CUDA_COMPAT_INFO"
	.align	4
        /*0000*/ 	.byte	0x02, 0x09, 0x00, 0x00, 0x02, 0x02, 0x01, 0x00, 0x02, 0x05, 0x05, 0x00, 0x03, 0x07, 0x01, 0x01
        /*0010*/ 	.byte	0x02, 0x03, 0x00, 0x00, 0x02, 0x06, 0x01, 0x00, 0x04, 0x0b, 0x08, 0x00, 0x09, 0x00, 0x00, 0x00
        /*0020*/ 	.byte	0x00, 0x00, 0x00, 0x00


//--------------------- .nv.info._Z6dividePiS_S_S_S_S_S_S_S_S_S_ --------------------------
	.section	.nv.info._Z6dividePiS_S_S_S_S_S_S_S_S_S_,"",@"SHT_CUDA_INFO"
	.sectionflags	@""
	.align	4


	//----- nvinfo : EIATTR_CUDA_API_VERSION
	.align		4
        /*0000*/ 	.byte	0x04, 0x37
        /*0002*/ 	.short	(.L_13 - .L_12)
.L_12:
        /*0004*/ 	.word	0x00000082


	//----- nvinfo : EIATTR_KPARAM_INFO
	.align		4
.L_13:
        /*0008*/ 	.byte	0x04, 0x17
        /*000a*/ 	.short	(.L_15 - .L_14)
.L_14:
        /*000c*/ 	.word	0x00000000
        /*0010*/ 	.short	0x000a
        /*0012*/ 	.short	0x0050
        /*0014*/ 	.byte	0x00, 0xf5, 0x21, 0x00


	//----- nvinfo : EIATTR_KPARAM_INFO
	.align		4
.L_15:
        /*0018*/ 	.byte	0x04, 0x17
        /*001a*/ 	.short	(.L_17 - .L_16)
.L_16:
        /*001c*/ 	.word	0x00000000
        /*0020*/ 	.short	0x0009
        /*0022*/ 	.short	0x0048
        /*0024*/ 	.byte	0x00, 0xf5, 0x21, 0x00


	//----- nvinfo : EIATTR_KPARAM_INFO
	.align		4
.L_17:
        /*0028*/ 	.byte	0x04, 0x17
        /*002a*/ 	.short	(.L_19 - .L_18)
.L_18:
        /*002c*/ 	.word	0x00000000
        /*0030*/ 	.short	0x0008
        /*0032*/ 	.short	0x0040
        /*0034*/ 	.byte	0x00, 0xf5, 0x21, 0x00


	//----- nvinfo : EIATTR_KPARAM_INFO
	.align		4
.L_19:
        /*0038*/ 	.byte	0x04, 0x17
        /*003a*/ 	.short	(.L_21 - .L_20)
.L_20:
        /*003c*/ 	.word	0x00000000
        /*0040*/ 	.short	0x0007
        /*0042*/ 	.short	0x0038
        /*0044*/ 	.byte	0x00, 0xf5, 0x21, 0x00


	//----- nvinfo : EIATTR_KPARAM_INFO
	.align		4
.L_21:
        /*0048*/ 	.byte	0x04, 0x17
        /*004a*/ 	.short	(.L_23 - .L_22)
.L_22:
        /*004c*/ 	.word	0x00000000
        /*0050*/ 	.short	0x0006
        /*0052*/ 	.short	0x0030
        /*0054*/ 	.byte	0x00, 0xf5, 0x21, 0x00


	//----- nvinfo : EIATTR_KPARAM_INFO
	.align		4
.L_23:
        /*0058*/ 	.byte	0x04, 0x17
        /*005a*/ 	.short	(.L_25 - .L_24)
.L_24:
        /*005c*/ 	.word	0x00000000
        /*0060*/ 	.short	0x0005
        /*0062*/ 	.short	0x0028
        /*0064*/ 	.byte	0x00, 0xf5, 0x21, 0x00


	//----- nvinfo : EIATTR_KPARAM_INFO
	.align		4
.L_25:
        /*0068*/ 	.byte	0x04, 0x17
        /*006a*/ 	.short	(.L_27 - .L_26)
.L_26:
        /*006c*/ 	.word	0x00000000
        /*0070*/ 	.short	0x0004
        /*0072*/ 	.short	0x0020
        /*0074*/ 	.byte	0x00, 0xf5, 0x21, 0x00


	//----- nvinfo : EIATTR_KPARAM_INFO
	.align		4
.L_27:
        /*0078*/ 	.byte	0x04, 0x17
        /*007a*/ 	.short	(.L_29 - .L_28)
.L_28:
        /*007c*/ 	.word	0x00000000
        /*0080*/ 	.short	0x0003
        /*0082*/ 	.short	0x0018
        /*0084*/ 	.byte	0x00, 0xf5, 0x21, 0x00


	//----- nvinfo : EIATTR_KPARAM_INFO
	.align		4
.L_29:
        /*0088*/ 	.byte	0x04, 0x17
        /*008a*/ 	.short	(.L_31 - .L_30)
.L_30:
        /*008c*/ 	.word	0x00000000
        /*0090*/ 	.short	0x0002
        /*0092*/ 	.short	0x0010
        /*0094*/ 	.byte	0x00, 0xf5, 0x21, 0x00


	//----- nvinfo : EIATTR_KPARAM_INFO
	.align		4
.L_31:
        /*0098*/ 	.byte	0x04, 0x17
        /*009a*/ 	.short	(.L_33 - .L_32)
.L_32:
        /*009c*/ 	.word	0x00000000
        /*00a0*/ 	.short	0x0001
        /*00a2*/ 	.short	0x0008
        /*00a4*/ 	.byte	0x00, 0xf5, 0x21, 0x00


	//----- nvinfo : EIATTR_KPARAM_INFO
	.align		4
.L_33:
        /*00a8*/ 	.byte	0x04, 0x17
        /*00aa*/ 	.short	(.L_35 - .L_34)
.L_34:
        /*00ac*/ 	.word	0x00000000
        /*00b0*/ 	.short	0x0000
        /*00b2*/ 	.short	0x0000
        /*00b4*/ 	.byte	0x00, 0xf5, 0x21, 0x00


	//----- nvinfo : EIATTR_SPARSE_MMA_MASK
	.align		4
.L_35:
        /*00b8*/ 	.byte	0x03, 0x50
        /*00ba*/ 	.short	0x0000


	//----- nvinfo : EIATTR_MAXREG_COUNT
	.align		4
        /*00bc*/ 	.byte	0x03, 0x1b
        /*00be*/ 	.short	0x00ff


	//----- nvinfo : EIATTR_NUM_BARRIERS
	.align		4
        /*00c0*/ 	.byte	0x02, 0x4c
        /*00c2*/ 	.byte	0x01
	.zero		1


	//----- nvinfo : EIATTR_MERCURY_ISA_VERSION
	.align		4
        /*00c4*/ 	.byte	0x03, 0x5f
        /*00c6*/ 	.short	0x0101


	//----- nvinfo : EIATTR_VRC_CTA_INIT_COUNT
	.align		4
        /*00c8*/ 	.byte	0x02, 0x4a
	.zero		1
	.zero		1


	//----- nvinfo : EIATTR_EXIT_INSTR_OFFSETS
	.align		4
        /*00cc*/ 	.byte	0x04, 0x1c
        /*00ce*/ 	.short	(.L_37 - .L_36)


	//   ....[0]....
.L_36:
        /*00d0*/ 	.word	0x000000c0


	//   ....[1]....
        /*00d4*/ 	.word	0x00000e70


	//   ....[2]....
        /*00d8*/ 	.word	0x000012e0


	//----- nvinfo : EIATTR_CRS_STACK_SIZE
	.align		4
.L_37:
        /*00dc*/ 	.byte	0x04, 0x1e
        /*00de*/ 	.short	(.L_39 - .L_38)
.L_38:
        /*00e0*/ 	.word	0x00000000


	//----- nvinfo : EIATTR_CBANK_PARAM_SIZE
	.align		4
.L_39:
        /*00e4*/ 	.byte	0x03, 0x19
        /*00e6*/ 	.short	0x0058


	//----- nvinfo : EIATTR_PARAM_CBANK
	.align		4
        /*00e8*/ 	.byte	0x04, 0x0a
        /*00ea*/ 	.short	(.L_41 - .L_40)
	.align		4
.L_40:
        /*00ec*/ 	.word	index@(.nv.constant0._Z6dividePiS_S_S_S_S_S_S_S_S_S_)
        /*00f0*/ 	.short	0x0380
        /*00f2*/ 	.short	0x0058


	//----- nvinfo : EIATTR_SW_WAR
	.align		4
.L_41:
        /*00f4*/ 	.byte	0x04, 0x36
        /*00f6*/ 	.short	(.L_43 - .L_42)
.L_42:
        /*00f8*/ 	.word	0x00000008
.L_43:


//--------------------- .nv.info._Z8dijkstraPiS_S_S_S_S_S_S_ --------------------------
	.section	.nv.info._Z8dijkstraPiS_S_S_S_S_S_S_,"",@"SHT_CUDA_INFO"
	.sectionflags	@""
	.align	4


	//----- nvinfo : EIATTR_CUDA_API_VERSION
	.align		4
        /*0000*/ 	.byte	0x04, 0x37
        /*0002*/ 	.short	(.L_45 - .L_44)
.L_44:
        /*0004*/ 	.word	0x00000082


	//----- nvinfo : EIATTR_KPARAM_INFO
	.align		4
.L_45:
        /*0008*/ 	.byte	0x04, 0x17
        /*000a*/ 	.short	(.L_47 - .L_46)
.L_46:
        /*000c*/ 	.word	0x00000000
        /*0010*/ 	.short	0x0007
        /*0012*/ 	.short	0x0038
        /*0014*/ 	.byte	0x00, 0xf5, 0x21, 0x00


	//----- nvinfo : EIATTR_KPARAM_INFO
	.align		4
.L_47:
        /*0018*/ 	.byte	0x04, 0x17
        /*001a*/ 	.short	(.L_49 - .L_48)
.L_48:
        /*001c*/ 	.word	0x00000000
        /*0020*/ 	.short	0x0006
        /*0022*/ 	.short	0x0030
        /*0024*/ 	.byte	0x00, 0xf5, 0x21, 0x00


	//----- nvinfo : EIATTR_KPARAM_INFO
	.align		4
.L_49:
        /*0028*/ 	.byte	0x04, 0x17
        /*002a*/ 	.short	(.L_51 - .L_50)
.L_50:
        /*002c*/ 	.word	0x00000000
        /*0030*/ 	.short	0x0005
        /*0032*/ 	.short	0x0028
        /*0034*/ 	.byte	0x00, 0xf5, 0x21, 0x00


	//----- nvinfo : EIATTR_KPARAM_INFO
	.align		4
.L_51:
        /*0038*/ 	.byte	0x04, 0x17
        /*003a*/ 	.short	(.L_53 - .L_52)
.L_52:
        /*003c*/ 	.word	0x00000000
        /*0040*/ 	.short	0x0004
        /*0042*/ 	.short	0x0020
        /*0044*/ 	.byte	0x00, 0xf5, 0x21, 0x00


	//----- nvinfo : EIATTR_KPARAM_INFO
	.align		4
.L_53:
        /*0048*/ 	.byte	0x04, 0x17
        /*004a*/ 	.short	(.L_55 - .L_54)
.L_54:
        /*004c*/ 	.word	0x00000000
        /*0050*/ 	.short	0x0003
        /*0052*/ 	.short	0x0018
        /*0054*/ 	.byte	0x00, 0xf5, 0x21, 0x00


	//----- nvinfo : EIATTR_KPARAM_INFO
	.align		4
.L_55:
        /*0058*/ 	.byte	0x04, 0x17
        /*005a*/ 	.short	(.L_57 - .L_56)
.L_56:
        /*005c*/ 	.word	0x00000000
        /*0060*/ 	.short	0x0002
        /*0062*/ 	.short	0x0010
        /*0064*/ 	.byte	0x00, 0xf5, 0x21, 0x00


	//----- nvinfo : EIATTR_KPARAM_INFO
	.align		4
.L_57:
        /*0068*/ 	.byte	0x04, 0x17
        /*006a*/ 	.short	(.L_59 - .L_58)
.L_58:
        /*006c*/ 	.word	0x00000000
        /*0070*/ 	.short	0x0001
        /*0072*/ 	.short	0x0008
        /*0074*/ 	.byte	0x00, 0xf5, 0x21, 0x00


	//----- nvinfo : EIATTR_KPARAM_INFO
	.align		4
.L_59:
        /*0078*/ 	.byte	0x04, 0x17
        /*007a*/ 	.short	(.L_61 - .L_60)
.L_60:
        /*007c*/ 	.word	0x00000000
        /*0080*/ 	.short	0x0000
        /*0082*/ 	.short	0x0000
        /*0084*/ 	.byte	0x00, 0xf5, 0x21, 0x00


	//----- nvinfo : EIATTR_SPARSE_MMA_MASK
	.align		4
.L_61:
        /*0088*/ 	.byte	0x03, 0x50
        /*008a*/ 	.short	0x0000


	//----- nvinfo : EIATTR_MAXREG_COUNT
	.align		4
        /*008c*/ 	.byte	0x03, 0x1b
        /*008e*/ 	.short	0x00ff


	//----- nvinfo : EIATTR_NUM_BARRIERS
	.align		4
        /*0090*/ 	.byte	0x02, 0x4c
        /*0092*/ 	.byte	0x01
	.zero		1


	//----- nvinfo : EIATTR_MERCURY_ISA_VERSION
	.align		4
        /*0094*/ 	.byte	0x03, 0x5f
        /*0096*/ 	.short	0x0101


	//----- nvinfo : EIATTR_VRC_CTA_INIT_COUNT
	.align		4
        /*0098*/ 	.byte	0x02, 0x4a
	.zero		1
	.zero		1


	//----- nvinfo : EIATTR_EXIT_INSTR_OFFSETS
	.align		4
        /*009c*/ 	.byte	0x04, 0x1c
        /*009e*/ 	.short	(.L_63 - .L_62)


	//   ....[0]....
.L_62:
        /*00a0*/ 	.word	0x000000f0


	//   ....[1]....
        /*00a4*/ 	.word	0x000007d0


	//----- nvinfo : EIATTR_CRS_STACK_SIZE
	.align		4
.L_63:
        /*00a8*/ 	.byte	0x04, 0x1e
        /*00aa*/ 	.short	(.L_65 - .L_64)
.L_64:
        /*00ac*/ 	.word	0x00000000


	//----- nvinfo : EIATTR_CBANK_PARAM_SIZE
	.align		4
.L_65:
        /*00b0*/ 	.byte	0x03, 0x19
        /*00b2*/ 	.short	0x0040


	//----- nvinfo : EIATTR_PARAM_CBANK
	.align		4
        /*00b4*/ 	.byte	0x04, 0x0a
        /*00b6*/ 	.short	(.L_67 - .L_66)
	.align		4
.L_66:
        /*00b8*/ 	.word	index@(.nv.constant0._Z8dijkstraPiS_S_S_S_S_S_S_)
        /*00bc*/ 	.short	0x0380
        /*00be*/ 	.short	0x0040


	//----- nvinfo : EIATTR_SW_WAR
	.align		4
.L_67:
        /*00c0*/ 	.byte	0x04, 0x36
        /*00c2*/ 	.short	(.L_69 - .L_68)
.L_68:
        /*00c4*/ 	.word	0x00000008
.L_69:


//--------------------- .nv.callgraph             --------------------------
	.section	.nv.callgraph,"",@"SHT_CUDA_CALLGRAPH"
	.align	4
	.sectionentsize	8
	.align		4
        /*0000*/ 	.word	0x00000000
	.align		4
        /*0004*/ 	.word	0xffffffff
	.align		4
        /*0008*/ 	.word	0x00000000
	.align		4
        /*000c*/ 	.word	0xfffffffe
	.align		4
        /*0010*/ 	.word	0x00000000
	.align		4
        /*0014*/ 	.word	0xfffffffd
	.align		4
        /*0018*/ 	.word	0x00000000
	.align		4
        /*001c*/ 	.word	0xfffffffc


//--------------------- .text._Z6dividePiS_S_S_S_S_S_S_S_S_S_ --------------------------
	.section	.text._Z6dividePiS_S_S_S_S_S_S_S_S_S_,"ax",@progbits
	.align	128
        .global         _Z6dividePiS_S_S_S_S_S_S_S_S_S_
        .type           _Z6dividePiS_S_S_S_S_S_S_S_S_S_,@function
        .size           _Z6dividePiS_S_S_S_S_S_S_S_S_S_,(.L_x_32 - _Z6dividePiS_S_S_S_S_S_S_S_S_S_)
        .other          _Z6dividePiS_S_S_S_S_S_S_S_S_S_,@"STO_CUDA_ENTRY STV_DEFAULT"
_Z6dividePiS_S_S_S_S_S_S_S_S_S_:
.text._Z6dividePiS_S_S_S_S_S_S_S_S_S_:
[----:B------:R-:W-:Y:S08]  /*0000*/  LDC R1, c[0x0][0x37c] ;  /* 0x0000df00ff017b82 */ /* 0x000ff00000000800 */
[----:B------:R-:W0:Y:S01]  /*0010*/  LDC.64 R2, c[0x0][0x3a0] ;  /* 0x0000e800ff027b82 */ /* 0x000e220000000a00 */
[----:B------:R-:W0:Y:S02]  /*0020*/  LDCU.64 UR10, c[0x0][0x358] ;  /* 0x00006b00ff0a77ac */ /* 0x000e240008000a00 */
[----:B0-----:R-:W2:Y:S05]  /*0030*/  LDG.E R2, desc[UR10][R2.64] ;  /* 0x0000000a02027981 */ /* 0x001eaa000c1e1900 */
[----:B------:R-:W-:Y:S01]  /*0040*/  S2UR UR8, SR_CTAID.Y ;  /* 0x00000000000879c3 */ /* 0x000fe20000002600 */
[----:B------:R-:W0:Y:S01]  /*0050*/  LDCU UR4, c[0x0][0x360] ;  /* 0x00006c00ff0477ac */ /* 0x000e220008000800 */
[----:B------:R-:W1:Y:S06]  /*0060*/  LDCU UR6, c[0x0][0x364] ;  /* 0x00006c80ff0677ac */ /* 0x000e6c0008000800 */
[----:B------:R-:W3:Y:S01]  /*0070*/  S2UR UR9, SR_CTAID.X ;  /* 0x00000000000979c3 */ /* 0x000ee20000002500 */
[----:B------:R-:W4:Y:S01]  /*0080*/  LDCU UR7, c[0x0][0x368] ;  /* 0x00006d00ff0777ac */ /* 0x000f220008000800 */
[----:B------:R-:W3:Y:S02]  /*0090*/  LDCU UR5, c[0x0][0x370] ;  /* 0x00006e00ff0577ac */ /* 0x000ee40008000800 */
[----:B---3--:R-:W-:-:S06]  /*00a0*/  UIMAD UR5, UR5, UR8, UR9 ;  /* 0x00000008050572a4 */ /* 0x008fcc000f8e0209 */
[----:B--2---:R-:W-:-:S13]  /*00b0*/  ISETP.LE.AND P0, PT, R2, UR5, PT ;  /* 0x0000000502007c0c */ /* 0x004fda000bf03270 */
[----:B01--4-:R-:W-:Y:S05]  /*00c0*/  @P0 EXIT ;  /* 0x000000000000094d */ /* 0x013fea0003800000 */
[----:B------:R-:W0:Y:S08]  /*00d0*/  LDC.64 R8, c[0x0][0x398] ;  /* 0x0000e600ff087b82 */ /* 0x000e300000000a00 */
[----:B------:R-:W1:Y:S01]  /*00e0*/  LDC.64 R4, c[0x0][0x3b8] ;  /* 0x0000ee00ff047b82 */ /* 0x000e620000000a00 */
[----:B0-----:R-:W2:Y:S04]  /*00f0*/  LDG.E R3, desc[UR10][R8.64] ;  /* 0x0000000a08037981 */ /* 0x001ea8000c1e1900 */
[----:B-1----:R0:W5:Y:S01]  /*0100*/  LDG.E R0, desc[UR10][R4.64] ;  /* 0x0000000a04007981 */ /* 0x002162000c1e1900 */
[----:B------:R-:W-:Y:S01]  /*0110*/  BSSY.RECONVERGENT B1, `(.L_x_0) ;  /* 0x00000d2000017945 */ /* 0x000fe20003800200 */
[----:B------:R-:W1:Y:S01]  /*0120*/  S2R R2, SR_TID.Z ;  /* 0x0000000000027919 */ /* 0x000e620000002300 */
[----:B------:R-:W1:Y:S01]  /*0130*/  S2R R7, SR_TID.Y ;  /* 0x0000000000077919 */ /* 0x000e620000002200 */
[----:B------:R-:W3:Y:S01]  /*0140*/  S2R R11, SR_TID.X ;  /* 0x00000000000b7919 */ /* 0x000ee20000002100 */
[----:B-1----:R-:W-:-:S04]  /*0150*/  IMAD R2, R2, UR6, R7 ;  /* 0x0000000602027c24 */ /* 0x002fc8000f8e0207 */
[----:B---3--:R-:W-:Y:S01]  /*0160*/  IMAD R2, R2, UR4, R11 ;  /* 0x0000000402027c24 */ /* 0x008fe2000f8e020b */
[----:B------:R-:W-:-:S04]  /*0170*/  UIMAD UR4, UR4, UR6, URZ ;  /* 0x00000006040472a4 */ /* 0x000fc8000f8e02ff */
[----:B------:R-:W-:Y:S01]  /*0180*/  UIMAD UR4, UR4, UR7, URZ ;  /* 0x00000007040472a4 */ /* 0x000fe2000f8e02ff */
[----:B--2---:R-:W-:Y:S01]  /*0190*/  ISETP.GE.AND P0, PT, R2, R3, PT ;  /* 0x000000030200720c */ /* 0x004fe20003f06270 */
[----:B------:R-:W-:-:S12]  /*01a0*/  IMAD R3, R3, UR5, RZ ;  /* 0x0000000503037c24 */ /* 0x000fd8000f8e02ff */
[----:B0-----:R-:W-:Y:S05]  /*01b0*/  @P0 BRA `(.L_x_1) ;  /* 0x0000000c001c0947 */ /* 0x001fea0003800000 */
[----:B------:R-:W0:Y:S02]  /*01c0*/  LDC.64 R10, c[0x0][0x3b0] ;  /* 0x0000ec00ff0a7b82 */ /* 0x000e240000000a00 */
[----:B0-----:R-:W2:Y:S01]  /*01d0*/  LDG.E R5, desc[UR10][R10.64] ;  /* 0x0000000a0a057981 */ /* 0x001ea2000c1e1900 */
[----:B------:R-:W-:Y:S01]  /*01e0*/  IMAD.MOV.U32 R4, RZ, RZ, R2 ;  /* 0x000000ffff047224 */ /* 0x000fe200078e0002 */
[----:B--2--5:R-:W-:-:S07]  /*01f0*/  IADD3 R6, PT, PT, R5, R0, RZ ;  /* 0x0000000005067210 */ /* 0x024fce0007ffe0ff */
.L_x_11:
[----:B0-----:R-:W0:Y:S02]  /*0200*/  LDC.64 R10, c[0x0][0x380] ;  /* 0x0000e000ff0a7b82 */ /* 0x001e240000000a00 */
[----:B0-----:R-:W-:-:S05]  /*0210*/  IMAD.WIDE.U32 R10, R4, 0x4, R10 ;  /* 0x00000004040a7825 */ /* 0x001fca00078e000a */
[----:B--2---:R-:W2:Y:S01]  /*0220*/  LDG.E R12, desc[UR10][R10.64+0x4] ;  /* 0x0000040a0a0c7981 */ /* 0x004ea2000c1e1900 */
[----:B------:R-:W-:Y:S01]  /*0230*/  BSSY.RECONVERGENT B0, `(.L_x_2) ;  /* 0x00000bb000007945 */ /* 0x000fe20003800200 */
[----:B--2---:R-:W-:-:S13]  /*0240*/  ISETP.GT.AND P0, PT, R12, R5, PT ;  /* 0x000000050c00720c */ /* 0x004fda0003f04270 */
[----:B------:R-:W-:Y:S05]  /*0250*/  @!P0 BRA `(.L_x_3) ;  /* 0x0000000800e08947 */ /* 0x000fea0003800000 */
[----:B------:R-:W2:Y:S02]  /*0260*/  LDG.E R7, desc[UR10][R10.64] ;  /* 0x0000000a0a077981 */ /* 0x000ea4000c1e1900 */
[----:B--2---:R-:W-:-:S13]  /*0270*/  ISETP.GE.AND P0, PT, R7, R6, PT ;  /* 0x000000060700720c */ /* 0x004fda0003f06270 */
[----:B------:R-:W-:Y:S05]  /*0280*/  @P0 BRA `(.L_x_3) ;  /* 0x0000000800d40947 */ /* 0x000fea0003800000 */
[----:B------:R-:W0:Y:S02]  /*0290*/  LDC.64 R12, c[0x0][0x3c0] ;  /* 0x0000f000ff0c7b82 */ /* 0x000e240000000a00 */
[----:B0-----:R-:W-:-:S05]  /*02a0*/  IMAD.WIDE.U32 R12, R4, 0x4, R12 ;  /* 0x00000004040c7825 */ /* 0x001fca00078e000c */
[----:B------:R-:W2:Y:S02]  /*02b0*/  LDG.E R7, desc[UR10][R12.64] ;  /* 0x0000000a0c077981 */ /* 0x000ea4000c1e1900 */
[----:B--2---:R-:W-:-:S13]  /*02c0*/  ISETP.NE.AND P0, PT, R7, RZ, PT ;  /* 0x000000ff0700720c */ /* 0x004fda0003f05270 */
[----:B------:R-:W-:Y:S05]  /*02d0*/  @!P0 BRA `(.L_x_3) ;  /* 0x0000000800c08947 */ /* 0x000fea0003800000 */
[----:B------:R-:W-:-:S04]  /*02e0*/  IMAD.WIDE R12, R3, 0x4, R12 ;  /* 0x00000004030c7825 */ /* 0x000fc800078e020c */
[----:B------:R-:W-:-:S05]  /*02f0*/  IMAD.MOV.U32 R15, RZ, RZ, -0x1 ;  /* 0xffffffffff0f7424 */ /* 0x000fca00078e00ff */
[----:B------:R0:W-:Y:S04]  /*0300*/  REDG.E.ADD.STRONG.GPU desc[UR10][R12.64], R15 ;  /* 0x0000000f0c00798e */ /* 0x0001e8000c12e10a */
[----:B------:R-:W2:Y:S04]  /*0310*/  LDG.E R14, desc[UR10][R10.64] ;  /* 0x0000000a0a0e7981 */ /* 0x000ea8000c1e1900 */
[----:B------:R-:W3:Y:S01]  /*0320*/  LDG.E R7, desc[UR10][R10.64+0x4] ;  /* 0x0000040a0a077981 */ /* 0x000ee2000c1e1900 */
[----:B--2---:R-:W-:Y:S02]  /*0330*/  VIMNMX R26, PT, PT, R5, R14, !PT ;  /* 0x0000000e051a7248 */ /* 0x004fe40007fe0100 */
[----:B---3--:R-:W-:-:S04]  /*0340*/  VIMNMX R17, PT, PT, R6, R7, PT ;  /* 0x0000000706117248 */ /* 0x008fc80003fe0100 */
[----:B------:R-:W-:-:S13]  /*0350*/  ISETP.GE.AND P0, PT, R26, R17, PT ;  /* 0x000000111a00720c */ /* 0x000fda0003f06270 */
[----:B0-----:R-:W-:Y:S05]  /*0360*/  @P0 BRA `(.L_x_3) ;  /* 0x00000008009c0947 */ /* 0x001fea0003800000 */
[----:B------:R-:W0:Y:S01]  /*0370*/  LDC.64 R10, c[0x0][0x3c8] ;  /* 0x0000f200ff0a7b82 */ /* 0x000e220000000a00 */
[----:B------:R-:W-:Y:S01]  /*0380*/  IADD3 R7, PT, PT, -R17, R26, RZ ;  /* 0x0000001a11077210 */ /* 0x000fe20007ffe1ff */
[----:B------:R-:W-:Y:S03]  /*0390*/  BSSY.RECONVERGENT B2, `(.L_x_4) ;  /* 0x0000050000027945 */ /* 0x000fe60003800200 */
[----:B------:R-:W-:Y:S01]  /*03a0*/  ISETP.GT.U32.AND P0, PT, R7, -0x8, PT ;  /* 0xfffffff80700780c */ /* 0x000fe20003f04070 */
[----:B------:R-:W-:-:S04]  /*03b0*/  IMAD.IADD R7, R3, 0x1, R4 ;  /* 0x0000000103077824 */ /* 0x000fc800078e0204 */
[----:B0-----:R-:W-:Y:S01]  /*03c0*/  IMAD.WIDE R10, R7, 0x4, R10 ;  /* 0x00000004070a7825 */ /* 0x001fe200078e020a */
[----:B------:R-:W-:-:S07]  /*03d0*/  IADD3 R7, PT, PT, R17, -R26, RZ ;  /* 0x8000001a11077210 */ /* 0x000fce0007ffe0ff */
[----:B------:R-:W-:Y:S05]  /*03e0*/  @P0 BRA `(.L_x_5) ;  /* 0x0000000400280947 */ /* 0x000fea0003800000 */
[----:B------:R-:W0:Y:S01]  /*03f0*/  LDCU.64 UR6, c[0x0][0x388] ;  /* 0x00007100ff0677ac */ /* 0x000e220008000a00 */
[----:B------:R-:W-:Y:S01]  /*0400*/  IMAD.WIDE R12, R5, 0x4, RZ ;  /* 0x00000004050c7825 */ /* 0x000fe200078e02ff */
[----:B------:R-:W-:Y:S01]  /*0410*/  LOP3.LUT R27, R7, 0xfffffff8, RZ, 0xc0, !PT ;  /* 0xfffffff8071b7812 */ /* 0x000fe200078ec0ff */
[----:B------:R-:W1:Y:S01]  /*0420*/  LDCU.64 UR8, c[0x0][0x390] ;  /* 0x00007200ff0877ac */ /* 0x000e620008000a00 */
[----:B------:R-:W-:Y:S02]  /*0430*/  IADD3 R14, P0, PT, -R12, 0x10, RZ ;  /* 0x000000100c0e7810 */ /* 0x000fe40007f1e1ff */
[----:B------:R-:W-:-:S03]  /*0440*/  IADD3 R27, PT, PT, -R27, RZ, RZ ;  /* 0x000000ff1b1b7210 */ /* 0x000fc60007ffe1ff */
[----:B------:R-:W-:Y:S01]  /*0450*/  IMAD.X R15, RZ, RZ, ~R13, P0 ;  /* 0x000000ffff0f7224 */ /* 0x000fe200000e0e0d */
[C---:B0-----:R-:W-:Y:S02]  /*0460*/  IADD3 R12, P1, PT, R14.reuse, UR6, RZ ;  /* 0x000000060e0c7c10 */ /* 0x041fe4000ff3e0ff */
[----:B-1----:R-:W-:Y:S02]  /*0470*/  IADD3 R14, P2, PT, R14, UR8, RZ ;  /* 0x000000080e0e7c10 */ /* 0x002fe4000ff5e0ff */
[C---:B------:R-:W-:Y:S02]  /*0480*/  IADD3.X R13, PT, PT, R15.reuse, UR7, RZ, P1, !PT ;  /* 0x000000070f0d7c10 */ /* 0x040fe40008ffe4ff */
[----:B------:R-:W-:-:S09]  /*0490*/  IADD3.X R15, PT, PT, R15, UR9, RZ, P2, !PT ;  /* 0x000000090f0f7c10 */ /* 0x000fd200097fe4ff */
.L_x_6:
[C---:B------:R-:W-:Y:S01]  /*04a0*/  IMAD.WIDE R20, R26.reuse, 0x4, R12 ;  /* 0x000000041a147825 */ /* 0x040fe200078e020c */
[----:B0-----:R-:W2:Y:S01]  /*04b0*/  LDG.E R24, desc[UR10][R10.64] ;  /* 0x0000000a0a187981 */ /* 0x001ea2000c1e1900 */
[----:B------:R-:W0:Y:S02]  /*04c0*/  LDC.64 R16, c[0x0][0x3d0] ;  /* 0x0000f400ff107b82 */ /* 0x000e240000000a00 */
[----:B------:R-:W-:Y:S01]  /*04d0*/  IMAD.WIDE R18, R26, 0x4, R14 ;  /* 0x000000041a127825 */ /* 0x000fe200078e020e */
[----:B------:R-:W3:Y:S04]  /*04e0*/  LDG.E R22, desc[UR10][R20.64+-0x10] ;  /* 0xfffff00a14167981 */ /* 0x000ee8000c1e1900 */
[----:B------:R-:W2:Y:S01]  /*04f0*/  LDG.E R25, desc[UR10][R18.64+-0x10] ;  /* 0xfffff00a12197981 */ /* 0x000ea2000c1e1900 */
[----:B---3--:R-:W-:Y:S01]  /*0500*/  IMAD.IADD R23, R3, 0x1, R22 ;  /* 0x0000000103177824 */ /* 0x008fe200078e0216 */
[----:B--2---:R-:W-:-:S03]  /*0510*/  IADD3 R29, PT, PT, R24, R25, RZ ;  /* 0x00000019181d7210 */ /* 0x004fc60007ffe0ff */
[----:B0-----:R-:W-:-:S05]  /*0520*/  IMAD.WIDE R22, R23, 0x4, R16 ;  /* 0x0000000417167825 */ /* 0x001fca00078e0210 */
[----:B------:R0:W-:Y:S04]  /*0530*/  REDG.E.MIN.S32.STRONG.GPU desc[UR10][R22.64], R29 ;  /* 0x0000001d1600798e */ /* 0x0001e8000c92e30a */
[----:B------:R-:W2:Y:S04]  /*0540*/  LDG.E R24, desc[UR10][R20.64+-0xc] ;  /* 0xfffff40a14187981 */ /* 0x000ea8000c1e1900 */
[----:B------:R-:W3:Y:S04]  /*0550*/  LDG.E R28, desc[UR10][R10.64] ;  /* 0x0000000a0a1c7981 */ /* 0x000ee8000c1e1900 */
[----:B0-----:R-:W3:Y:S01]  /*0560*/  LDG.E R23, desc[UR10][R18.64+-0xc] ;  /* 0xfffff40a12177981 */ /* 0x001ee2000c1e1900 */
[----:B--2---:R-:W-:-:S04]  /*0570*/  IMAD.IADD R25, R3, 0x1, R24 ;  /* 0x0000000103197824 */ /* 0x004fc800078e0218 */
[----:B------:R-:W-:Y:S01]  /*0580*/  IMAD.WIDE R24, R25, 0x4, R16 ;  /* 0x0000000419187825 */ /* 0x000fe200078e0210 */
[----:B---3--:R-:W-:-:S05]  /*0590*/  IADD3 R28, PT, PT, R28, R23, RZ ;  /* 0x000000171c1c7210 */ /* 0x008fca0007ffe0ff */
[----:B------:R0:W-:Y:S04]  /*05a0*/  REDG.E.MIN.S32.STRONG.GPU desc[UR10][R24.64], R28 ;  /* 0x0000001c1800798e */ /* 0x0001e8000c92e30a */
[----:B------:R-:W2:Y:S04]  /*05b0*/  LDG.E R22, desc[UR10][R20.64+-0x8] ;  /* 0xfffff80a14167981 */ /* 0x000ea8000c1e1900 */
[----:B0-----:R-:W3:Y:S04]  /*05c0*/  LDG.E R24, desc[UR10][R10.64] ;  /* 0x0000000a0a187981 */ /* 0x001ee8000c1e1900 */
[----:B------:R-:W3:Y:S01]  /*05d0*/  LDG.E R25, desc[UR10][R18.64+-0x8] ;  /* 0xfffff80a12197981 */ /* 0x000ee2000c1e1900 */
[----:B--2---:R-:W-:-:S04]  /*05e0*/  IMAD.IADD R23, R3, 0x1, R22 ;  /* 0x0000000103177824 */ /* 0x004fc800078e0216 */
[----:B------:R-:W-:Y:S01]  /*05f0*/  IMAD.WIDE R22, R23, 0x4, R16 ;  /* 0x0000000417167825 */ /* 0x000fe200078e0210 */
[----:B---3--:R-:W-:-:S05]  /*0600*/  IADD3 R29, PT, PT, R24, R25, RZ ;  /* 0x00000019181d7210 */ /* 0x008fca0007ffe0ff */
[----:B------:R0:W-:Y:S04]  /*0610*/  REDG.E.MIN.S32.STRONG.GPU desc[UR10][R22.64], R29 ;  /* 0x0000001d1600798e */ /* 0x0001e8000c92e30a */
[----:B------:R-:W2:Y:S04]  /*0620*/  LDG.E R24, desc[UR10][R18.64+-0x4] ;  /* 0xfffffc0a12187981 */ /* 0x000ea8000c1e1900 */
[----:B0-----:R-:W3:Y:S04]  /*0630*/  LDG.E R22, desc[UR10][R20.64+-0x4] ;  /* 0xfffffc0a14167981 */ /* 0x001ee8000c1e1900 */
[----:B------:R-:W2:Y:S01]  /*0640*/  LDG.E R23, desc[UR10][R10.64] ;  /* 0x0000000a0a177981 */ /* 0x000ea2000c1e1900 */
[----:B---3--:R-:W-:Y:S01]  /*0650*/  IMAD.IADD R25, R3, 0x1, R22 ;  /* 0x0000000103197824 */ /* 0x008fe200078e0216 */
[----:B--2---:R-:W-:-:S03]  /*0660*/  IADD3 R28, PT, PT, R23, R24, RZ ;  /* 0x00000018171c7210 */ /* 0x004fc60007ffe0ff */
[----:B------:R-:W-:-:S05]  /*0670*/  IMAD.WIDE R24, R25, 0x4, R16 ;  /* 0x0000000419187825 */ /* 0x000fca00078e0210 */
        /* <DEDUP_REMOVED lines=23> */
[----:B------:R-:W3:Y:S04]  /*07f0*/  LDG.E R19, desc[UR10][R18.64+0xc] ;  /* 0x00000c0a12137981 */ /* 0x000ee8000c1e1900 */
[----:B0-----:R-:W3:Y:S01]  /*0800*/  LDG.E R22, desc[UR10][R10.64] ;  /* 0x0000000a0a167981 */ /* 0x001ee2000c1e1900 */
[----:B------:R-:W-:-:S05]  /*0810*/  VIADD R27, R27, 0x8 ;  /* 0x000000081b1b7836 */ /* 0x000fca0000000000 */
[----:B------:R-:W-:Y:S02]  /*0820*/  ISETP.NE.AND P0, PT, R27, RZ, PT ;  /* 0x000000ff1b00720c */ /* 0x000fe40003f05270 */
[----:B------:R-:W-:Y:S01]  /*0830*/  IADD3 R26, PT, PT, R26, 0x8, RZ ;  /* 0x000000081a1a7810 */ /* 0x000fe20007ffe0ff */
[----:B--2---:R-:W-:-:S04]  /*0840*/  IMAD.IADD R25, R3, 0x1, R20 ;  /* 0x0000000103197824 */ /* 0x004fc800078e0214 */
[----:B------:R-:W-:Y:S01]  /*0850*/  IMAD.WIDE R16, R25, 0x4, R16 ;  /* 0x0000000419107825 */ /* 0x000fe200078e0210 */
[----:B---3--:R-:W-:-:S05]  /*0860*/  IADD3 R24, PT, PT, R22, R19, RZ ;  /* 0x0000001316187210 */ /* 0x008fca0007ffe0ff */
[----:B------:R0:W-:Y:S01]  /*0870*/  REDG.E.MIN.S32.STRONG.GPU desc[UR10][R16.64], R24 ;  /* 0x000000181000798e */ /* 0x0001e2000c92e30a */
[----:B------:R-:W-:Y:S05]  /*0880*/  @P0 BRA `(.L_x_6) ;  /* 0xfffffffc00040947 */ /* 0x000fea000383ffff */
.L_x_5:
[----:B------:R-:W-:Y:S05]  /*0890*/  BSYNC.RECONVERGENT B2 ;  /* 0x0000000000027941 */ /* 0x000fea0003800200 */
.L_x_4:
[----:B------:R-:W-:-:S13]  /*08a0*/  LOP3.LUT P0, R12, R7, 0x7, RZ, 0xc0, !PT ;  /* 0x00000007070c7812 */ /* 0x000fda000780c0ff */
[----:B------:R-:W-:Y:S05]  /*08b0*/  @!P0 BRA `(.L_x_3) ;  /* 0x0000000400488947 */ /* 0x000fea0003800000 */
[----:B------:R-:W-:Y:S01]  /*08c0*/  ISETP.GE.U32.AND P0, PT, R12, 0x4, PT ;  /* 0x000000040c00780c */ /* 0x000fe20003f06070 */
[----:B------:R-:W-:-:S12]  /*08d0*/  BSSY.RECONVERGENT B2, `(.L_x_7) ;  /* 0x0000025000027945 */ /* 0x000fd80003800200 */
[----:B------:R-:W-:Y:S05]  /*08e0*/  @!P0 BRA `(.L_x_8) ;  /* 0x00000000008c8947 */ /* 0x000fea0003800000 */
[----:B0-----:R-:W0:Y:S01]  /*08f0*/  LDC.64 R16, c[0x0][0x388] ;  /* 0x0000e200ff107b82 */ /* 0x001e220000000a00 */
[----:B------:R-:W-:Y:S01]  /*0900*/  IMAD.IADD R13, R26, 0x1, -R5 ;  /* 0x000000011a0d7824 */ /* 0x000fe200078e0a05 */
[----:B------:R-:W2:Y:S06]  /*0910*/  LDG.E R20, desc[UR10][R10.64] ;  /* 0x0000000a0a147981 */ /* 0x000eac000c1e1900 */
[----:B------:R-:W1:Y:S01]  /*0920*/  LDC.64 R14, c[0x0][0x390] ;  /* 0x0000e400ff0e7b82 */ /* 0x000e620000000a00 */
[----:B0-----:R-:W-:-:S05]  /*0930*/  IMAD.WIDE R16, R13, 0x4, R16 ;  /* 0x000000040d107825 */ /* 0x001fca00078e0210 */
[----:B------:R-:W3:Y:S01]  /*0940*/  LDG.E R18, desc[UR10][R16.64] ;  /* 0x0000000a10127981 */ /* 0x000ee2000c1e1900 */
[----:B-1----:R-:W-:Y:S02]  /*0950*/  IMAD.WIDE R14, R13, 0x4, R14 ;  /* 0x000000040d0e7825 */ /* 0x002fe400078e020e */
[----:B------:R-:W0:Y:S03]  /*0960*/  LDC.64 R12, c[0x0][0x3d0] ;  /* 0x0000f400ff0c7b82 */ /* 0x000e260000000a00 */
[----:B------:R-:W2:Y:S01]  /*0970*/  LDG.E R21, desc[UR10][R14.64] ;  /* 0x0000000a0e157981 */ /* 0x000ea2000c1e1900 */
[----:B---3--:R-:W-:-:S05]  /*0980*/  IADD3 R19, PT, PT, R3, R18, RZ ;  /* 0x0000001203137210 */ /* 0x008fca0007ffe0ff */
[----:B0-----:R-:W-:-:S04]  /*0990*/  IMAD.WIDE R18, R19, 0x4, R12 ;  /* 0x0000000413127825 */ /* 0x001fc800078e020c */
[----:B--2---:R-:W-:-:S05]  /*09a0*/  IMAD.IADD R23, R20, 0x1, R21 ;  /* 0x0000000114177824 */ /* 0x004fca00078e0215 */
[----:B------:R0:W-:Y:S04]  /*09b0*/  REDG.E.MIN.S32.STRONG.GPU desc[UR10][R18.64], R23 ;  /* 0x000000171200798e */ /* 0x0001e8000c92e30a */
[----:B------:R-:W2:Y:S04]  /*09c0*/  LDG.E R20, desc[UR10][R16.64+0x4] ;  /* 0x0000040a10147981 */ /* 0x000ea8000c1e1900 */
[----:B------:R-:W3:Y:S04]  /*09d0*/  LDG.E R22, desc[UR10][R10.64] ;  /* 0x0000000a0a167981 */ /* 0x000ee8000c1e1900 */
[----:B------:R-:W3:Y:S01]  /*09e0*/  LDG.E R25, desc[UR10][R14.64+0x4] ;  /* 0x0000040a0e197981 */ /* 0x000ee2000c1e1900 */
[----:B--2---:R-:W-:-:S05]  /*09f0*/  IADD3 R21, PT, PT, R3, R20, RZ ;  /* 0x0000001403157210 */ /* 0x004fca0007ffe0ff */
[----:B------:R-:W-:-:S04]  /*0a00*/  IMAD.WIDE R20, R21, 0x4, R12 ;  /* 0x0000000415147825 */ /* 0x000fc800078e020c */
[----:B---3--:R-:W-:-:S05]  /*0a10*/  IMAD.IADD R25, R22, 0x1, R25 ;  /* 0x0000000116197824 */ /* 0x008fca00078e0219 */
[----:B------:R1:W-:Y:S04]  /*0a20*/  REDG.E.MIN.S32.STRONG.GPU desc[UR10][R20.64], R25 ;  /* 0x000000191400798e */ /* 0x0003e8000c92e30a */
[----:B------:R-:W0:Y:S04]  /*0a30*/  LDG.E R22, desc[UR10][R16.64+0x8] ;  /* 0x0000080a10167981 */ /* 0x000e28000c1e1900 */
[----:B------:R-:W2:Y:S04]  /*0a40*/  LDG.E R24, desc[UR10][R10.64] ;  /* 0x0000000a0a187981 */ /* 0x000ea8000c1e1900 */
[----:B------:R-:W2:Y:S01]  /*0a50*/  LDG.E R27, desc[UR10][R14.64+0x8] ;  /* 0x0000080a0e1b7981 */ /* 0x000ea2000c1e1900 */
[----:B0-----:R-:W-:-:S05]  /*0a60*/  IADD3 R19, PT, PT, R3, R22, RZ ;  /* 0x0000001603137210 */ /* 0x001fca0007ffe0ff */
[----:B------:R-:W-:-:S04]  /*0a70*/  IMAD.WIDE R18, R19, 0x4, R12 ;  /* 0x0000000413127825 */ /* 0x000fc800078e020c */
[----:B--2---:R-:W-:-:S05]  /*0a80*/  IMAD.IADD R27, R24, 0x1, R27 ;  /* 0x00000001181b7824 */ /* 0x004fca00078e021b */
[----:B------:R2:W-:Y:S04]  /*0a90*/  REDG.E.MIN.S32.STRONG.GPU desc[UR10][R18.64], R27 ;  /* 0x0000001b1200798e */ /* 0x0005e8000c92e30a */
[----:B------:R-:W1:Y:S04]  /*0aa0*/  LDG.E R22, desc[UR10][R16.64+0xc] ;  /* 0x00000c0a10167981 */ /* 0x000e68000c1e1900 */
[----:B------:R-:W3:Y:S04]  /*0ab0*/  LDG.E R24, desc[UR10][R14.64+0xc] ;  /* 0x00000c0a0e187981 */ /* 0x000ee8000c1e1900 */
[----:B------:R-:W3:Y:S01]  /*0ac0*/  LDG.E R23, desc[UR10][R10.64] ;  /* 0x0000000a0a177981 */ /* 0x000ee2000c1e1900 */
[----:B-1----:R-:W-:-:S05]  /*0ad0*/  IADD3 R21, PT, PT, R3, R22, RZ ;  /* 0x0000001603157210 */ /* 0x002fca0007ffe0ff */
[----:B------:R-:W-:-:S04]  /*0ae0*/  IMAD.WIDE R12, R21, 0x4, R12 ;  /* 0x00000004150c7825 */ /* 0x000fc800078e020c */
[----:B---3--:R-:W-:-:S05]  /*0af0*/  IMAD.IADD R23, R23, 0x1, R24 ;  /* 0x0000000117177824 */ /* 0x008fca00078e0218 */
[----:B------:R2:W-:Y:S01]  /*0b00*/  REDG.E.MIN.S32.STRONG.GPU desc[UR10][R12.64], R23 ;  /* 0x000000170c00798e */ /* 0x0005e2000c92e30a */
[----:B------:R-:W-:-:S07]  /*0b10*/  IADD3 R26, PT, PT, R26, 0x4, RZ ;  /* 0x000000041a1a7810 */ /* 0x000fce0007ffe0ff */
.L_x_8:
[----:B------:R-:W-:Y:S05]  /*0b20*/  BSYNC.RECONVERGENT B2 ;  /* 0x0000000000027941 */ /* 0x000fea0003800200 */
.L_x_7:
[----:B--2---:R-:W-:-:S13]  /*0b30*/  LOP3.LUT P0, R12, R7, 0x3, RZ, 0xc0, !PT ;  /* 0x00000003070c7812 */ /* 0x004fda000780c0ff */
[----:B------:R-:W-:Y:S05]  /*0b40*/  @!P0 BRA `(.L_x_3) ;  /* 0x0000000000a48947 */ /* 0x000fea0003800000 */
[----:B------:R-:W-:Y:S01]  /*0b50*/  ISETP.NE.AND P0, PT, R12, 0x1, PT ;  /* 0x000000010c00780c */ /* 0x000fe20003f05270 */
[----:B------:R-:W-:Y:S01]  /*0b60*/  BSSY.RECONVERGENT B2, `(.L_x_9) ;  /* 0x0000019000027945 */ /* 0x000fe20003800200 */
[----:B------:R-:W-:-:S04]  /*0b70*/  LOP3.LUT R7, R7, 0x1, RZ, 0xc0, !PT ;  /* 0x0000000107077812 */ /* 0x000fc800078ec0ff */
[----:B------:R-:W-:-:S07]  /*0b80*/  ISETP.NE.U32.AND P1, PT, R7, 0x1, PT ;  /* 0x000000010700780c */ /* 0x000fce0003f25070 */
[----:B------:R-:W-:Y:S06]  /*0b90*/  @!P0 BRA `(.L_x_10) ;  /* 0x0000000000548947 */ /* 0x000fec0003800000 */
[----:B------:R-:W1:Y:S01]  /*0ba0*/  LDC.64 R12, c[0x0][0x388] ;  /* 0x0000e200ff0c7b82 */ /* 0x000e620000000a00 */
[----:B------:R-:W-:-:S07]  /*0bb0*/  IMAD.IADD R7, R26, 0x1, -R5 ;  /* 0x000000011a077824 */ /* 0x000fce00078e0a05 */
[----:B0-----:R-:W0:Y:S08]  /*0bc0*/  LDC.64 R16, c[0x0][0x390] ;  /* 0x0000e400ff107b82 */ /* 0x001e300000000a00 */
[----:B------:R-:W2:Y:S01]  /*0bd0*/  LDC.64 R14, c[0x0][0x3d0] ;  /* 0x0000f400ff0e7b82 */ /* 0x000ea20000000a00 */
[----:B-1----:R-:W-:-:S05]  /*0be0*/  IMAD.WIDE R12, R7, 0x4, R12 ;  /* 0x00000004070c7825 */ /* 0x002fca00078e020c */
[----:B------:R-:W3:Y:S01]  /*0bf0*/  LDG.E R18, desc[UR10][R12.64] ;  /* 0x0000000a0c127981 */ /* 0x000ee2000c1e1900 */
[----:B0-----:R-:W-:-:S03]  /*0c00*/  IMAD.WIDE R16, R7, 0x4, R16 ;  /* 0x0000000407107825 */ /* 0x001fc600078e0210 */
[----:B------:R-:W4:Y:S04]  /*0c10*/  LDG.E R7, desc[UR10][R10.64] ;  /* 0x0000000a0a077981 */ /* 0x000f28000c1e1900 */
[----:B------:R-:W4:Y:S01]  /*0c20*/  LDG.E R20, desc[UR10][R16.64] ;  /* 0x0000000a10147981 */ /* 0x000f22000c1e1900 */
[----:B---3--:R-:W-:-:S05]  /*0c30*/  IADD3 R19, PT, PT, R3, R18, RZ ;  /* 0x0000001203137210 */ /* 0x008fca0007ffe0ff */
[----:B--2---:R-:W-:-:S04]  /*0c40*/  IMAD.WIDE R18, R19, 0x4, R14 ;  /* 0x0000000413127825 */ /* 0x004fc800078e020e */
[----:B----4-:R-:W-:-:S05]  /*0c50*/  IMAD.IADD R7, R7, 0x1, R20 ;  /* 0x0000000107077824 */ /* 0x010fca00078e0214 */
[----:B------:R1:W-:Y:S04]  /*0c60*/  REDG.E.MIN.S32.STRONG.GPU desc[UR10][R18.64], R7 ;  /* 0x000000071200798e */ /* 0x0003e8000c92e30a */
[----:B------:R-:W2:Y:S04]  /*0c70*/  LDG.E R20, desc[UR10][R12.64+0x4] ;  /* 0x0000040a0c147981 */ /* 0x000ea8000c1e1900 */
[----:B------:R-:W3:Y:S04]  /*0c80*/  LDG.E R23, desc[UR10][R16.64+0x4] ;  /* 0x0000040a10177981 */ /* 0x000ee8000c1e1900 */
[----:B------:R-:W3:Y:S01]  /*0c90*/  LDG.E R22, desc[UR10][R10.64] ;  /* 0x0000000a0a167981 */ /* 0x000ee2000c1e1900 */
[----:B--2---:R-:W-:-:S05]  /*0ca0*/  IADD3 R21, PT, PT, R3, R20, RZ ;  /* 0x0000001403157210 */ /* 0x004fca0007ffe0ff */
[----:B------:R-:W-:-:S04]  /*0cb0*/  IMAD.WIDE R14, R21, 0x4, R14 ;  /* 0x00000004150e7825 */ /* 0x000fc800078e020e */
[----:B---3--:R-:W-:-:S05]  /*0cc0*/  IMAD.IADD R23, R22, 0x1, R23 ;  /* 0x0000000116177824 */ /* 0x008fca00078e0217 */
[----:B------:R1:W-:Y:S01]  /*0cd0*/  REDG.E.MIN.S32.STRONG.GPU desc[UR10][R14.64], R23 ;  /* 0x000000170e00798e */ /* 0x0003e2000c92e30a */
[----:B------:R-:W-:-:S07]  /*0ce0*/  IADD3 R26, PT, PT, R26, 0x2, RZ ;  /* 0x000000021a1a7810 */ /* 0x000fce0007ffe0ff */
.L_x_10:
[----:B------:R-:W-:Y:S05]  /*0cf0*/  BSYNC.RECONVERGENT B2 ;  /* 0x0000000000027941 */ /* 0x000fea0003800200 */
.L_x_9:
[----:B------:R-:W-:Y:S05]  /*0d00*/  @P1 BRA `(.L_x_3) ;  /* 0x0000000000341947 */ /* 0x000fea0003800000 */
[----:B------:R-:W2:Y:S01]  /*0d10*/  LDC.64 R12, c[0x0][0x388] ;  /* 0x0000e200ff0c7b82 */ /* 0x000ea20000000a00 */
[----:B-1----:R-:W-:Y:S01]  /*0d20*/  IMAD.IADD R7, R26, 0x1, -R5 ;  /* 0x000000011a077824 */ /* 0x002fe200078e0a05 */
[----:B------:R-:W3:Y:S06]  /*0d30*/  LDG.E R10, desc[UR10][R10.64] ;  /* 0x0000000a0a0a7981 */ /* 0x000eec000c1e1900 */
[----:B0-----:R-:W0:Y:S08]  /*0d40*/  LDC.64 R16, c[0x0][0x390] ;  /* 0x0000e400ff107b82 */ /* 0x001e300000000a00 */
[----:B------:R-:W1:Y:S01]  /*0d50*/  LDC.64 R14, c[0x0][0x3d0] ;  /* 0x0000f400ff0e7b82 */ /* 0x000e620000000a00 */
[----:B--2---:R-:W-:-:S06]  /*0d60*/  IMAD.WIDE R12, R7, 0x4, R12 ;  /* 0x00000004070c7825 */ /* 0x004fcc00078e020c */
[----:B------:R-:W2:Y:S01]  /*0d70*/  LDG.E R12, desc[UR10][R12.64] ;  /* 0x0000000a0c0c7981 */ /* 0x000ea2000c1e1900 */
[----:B0-----:R-:W-:-:S06]  /*0d80*/  IMAD.WIDE R16, R7, 0x4, R16 ;  /* 0x0000000407107825 */ /* 0x001fcc00078e0210 */
[----:B------:R-:W3:Y:S01]  /*0d90*/  LDG.E R17, desc[UR10][R16.64] ;  /* 0x0000000a10117981 */ /* 0x000ee2000c1e1900 */
[----:B--2---:R-:W-:-:S05]  /*0da0*/  IADD3 R7, PT, PT, R3, R12, RZ ;  /* 0x0000000c03077210 */ /* 0x004fca0007ffe0ff */
[----:B-1----:R-:W-:-:S04]  /*0db0*/  IMAD.WIDE R14, R7, 0x4, R14 ;  /* 0x00000004070e7825 */ /* 0x002fc800078e020e */
[----:B---3--:R-:W-:-:S05]  /*0dc0*/  IMAD.IADD R19, R10, 0x1, R17 ;  /* 0x000000010a137824 */ /* 0x008fca00078e0211 */
[----:B------:R2:W-:Y:S02]  /*0dd0*/  REDG.E.MIN.S32.STRONG.GPU desc[UR10][R14.64], R19 ;  /* 0x000000130e00798e */ /* 0x0005e4000c92e30a */
.L_x_3:
[----:B------:R-:W-:Y:S05]  /*0de0*/  BSYNC.RECONVERGENT B0 ;  /* 0x0000000000007941 */ /* 0x000fea0003800200 */
.L_x_2:
[----:B-1----:R-:W3:Y:S01]  /*0df0*/  LDG.E R7, desc[UR10][R8.64] ;  /* 0x0000000a08077981 */ /* 0x002ee2000c1e1900 */
[----:B------:R-:W-:-:S04]  /*0e00*/  IADD3 R4, PT, PT, R4, UR4, RZ ;  /* 0x0000000404047c10 */ /* 0x000fc8000fffe0ff */
[----:B---3--:R-:W-:-:S13]  /*0e10*/  ISETP.GE.AND P0, PT, R4, R7, PT ;  /* 0x000000070400720c */ /* 0x008fda0003f06270 */
[----:B------:R-:W-:Y:S05]  /*0e20*/  @!P0 BRA `(.L_x_11) ;  /* 0xfffffff000f48947 */ /* 0x000fea000383ffff */
.L_x_1:
[----:B------:R-:W-:Y:S05]  /*0e30*/  BSYNC.RECONVERGENT B1 ;  /* 0x0000000000017941 */ /* 0x000fea0003800200 */
.L_x_0:
[----:B------:R-:W-:Y:S06]  /*0e40*/  BAR.SYNC.DEFER_BLOCKING 0x0 ;  /* 0x0000000000007b1d */ /* 0x000fec0000010000 */
[----:B------:R-:W3:Y:S02]  /*0e50*/  LDG.E R13, desc[UR10][R8.64] ;  /* 0x0000000a080d7981 */ /* 0x000ee4000c1e1900 */
[----:B---3--:R-:W-:-:S13]  /*0e60*/  ISETP.GE.AND P0, PT, R2, R13, PT ;  /* 0x0000000d0200720c */ /* 0x008fda0003f06270 */
[----:B------:R-:W-:Y:S05]  /*0e70*/  @P0 EXIT ;  /* 0x000000000000094d */ /* 0x000fea0003800000 */
[----:B------:R-:W1:Y:S01]  /*0e80*/  LDC.64 R10, c[0x0][0x3d0] ;  /* 0x0000f400ff0a7b82 */ /* 0x000e620000000a00 */
[----:B------:R-:W-:Y:S01]  /*0e90*/  IMAD.MOV.U32 R21, RZ, RZ, R13 ;  /* 0x000000ffff157224 */ /* 0x000fe200078e000d */
[----:B-----5:R-:W-:-:S06]  /*0ea0*/  IADD3 R12, PT, PT, R0, -0x1, RZ ;  /* 0xffffffff000c7810 */ /* 0x020fcc0007ffe0ff */
[----:B------:R-:W3:Y:S08]  /*0eb0*/  LDC.64 R8, c[0x0][0x380] ;  /* 0x0000e000ff087b82 */ /* 0x000ef00000000a00 */
[----:B------:R-:W4:Y:S08]  /*0ec0*/  LDC.64 R6, c[0x0][0x3c0] ;  /* 0x0000f000ff067b82 */ /* 0x000f300000000a00 */
[----:B------:R-:W0:Y:S02]  /*0ed0*/  LDC.64 R4, c[0x0][0x3c8] ;  /* 0x0000f200ff047b82 */ /* 0x000e240000000a00 */
.L_x_14:
[----:B--2---:R-:W-:-:S04]  /*0ee0*/  IMAD.IADD R13, R3, 0x1, R2 ;  /* 0x00000001030d7824 */ /* 0x004fc800078e0202 */
[----:B-12---:R-:W-:-:S04]  /*0ef0*/  IMAD.WIDE R14, R13, 0x4, R10 ;  /* 0x000000040d0e7825 */ /* 0x006fc800078e020a */
[----:B0-----:R-:W-:Y:S01]  /*0f00*/  IMAD.WIDE R18, R13, 0x4, R4 ;  /* 0x000000040d127825 */ /* 0x001fe200078e0204 */
[----:B------:R-:W2:Y:S04]  /*0f10*/  LDG.E R25, desc[UR10][R14.64] ;  /* 0x0000000a0e197981 */ /* 0x000ea8000c1e1900 */
[----:B------:R-:W2:Y:S01]  /*0f20*/  LDG.E R16, desc[UR10][R18.64] ;  /* 0x0000000a12107981 */ /* 0x000ea2000c1e1900 */
[----:B------:R-:W-:Y:S01]  /*0f30*/  BSSY.RECONVERGENT B0, `(.L_x_12) ;  /* 0x0000037000007945 */ /* 0x000fe20003800200 */
[----:B--2---:R-:W-:-:S13]  /*0f40*/  ISETP.GE.AND P0, PT, R25, R16, PT ;  /* 0x000000101900720c */ /* 0x004fda0003f06270 */
[----:B------:R-:W-:Y:S05]  /*0f50*/  @P0 BRA `(.L_x_13) ;  /* 0x0000000000d00947 */ /* 0x000fea0003800000 */
[----:B---3--:R-:W-:Y:S01]  /*0f60*/  IMAD.WIDE.U32 R22, R2, 0x4, R8 ;  /* 0x0000000402167825 */ /* 0x008fe200078e0008 */
[----:B------:R0:W-:Y:S04]  /*0f70*/  STG.E desc[UR10][R18.64], R25 ;  /* 0x0000001912007986 */ /* 0x0001e8000c10190a */
[----:B------:R-:W2:Y:S04]  /*0f80*/  LDG.E R21, desc[UR10][R22.64+0x4] ;  /* 0x0000040a16157981 */ /* 0x000ea8000c1e1900 */
[----:B------:R1:W3:Y:S01]  /*0f90*/  LDG.E R17, desc[UR10][R22.64] ;  /* 0x0000000a16117981 */ /* 0x0002e2000c1e1900 */
[----:B------:R-:W-:-:S02]  /*0fa0*/  IABS R16, R0 ;  /* 0x0000000000107213 */ /* 0x000fc40000000000 */
[----:B------:R-:W-:Y:S02]  /*0fb0*/  IABS R24, R0 ;  /* 0x0000000000187213 */ /* 0x000fe40000000000 */
[----:B------:R-:W4:Y:S02]  /*0fc0*/  I2F.RP R20, R16 ;  /* 0x0000001000147306 */ /* 0x000f240000209400 */
[----:B-1----:R-:W-:-:S06]  /*0fd0*/  IADD3 R23, PT, PT, RZ, -R24, RZ ;  /* 0x80000018ff177210 */ /* 0x002fcc0007ffe0ff */
[----:B----4-:R-:W1:Y:S02]  /*0fe0*/  MUFU.RCP R20, R20 ;  /* 0x0000001400147308 */ /* 0x010e640000001000 */
[----:B-1----:R-:W-:-:S06]  /*0ff0*/  IADD3 R14, PT, PT, R20, 0xffffffe, RZ ;  /* 0x0ffffffe140e7810 */ /* 0x002fcc0007ffe0ff */
[----:B------:R1:W4:Y:S02]  /*1000*/  F2I.FTZ.U32.TRUNC.NTZ R15, R14 ;  /* 0x0000000e000f7305 */ /* 0x000324000021f000 */
[----:B-1----:R-:W-:Y:S02]  /*1010*/  IMAD.MOV.U32 R14, RZ, RZ, RZ ;  /* 0x000000ffff0e7224 */ /* 0x002fe400078e00ff */
[----:B----4-:R-:W-:-:S04]  /*1020*/  IMAD.MOV R27, RZ, RZ, -R15 ;  /* 0x000000ffff1b7224 */ /* 0x010fc800078e0a0f */
[----:B0-----:R-:W-:-:S04]  /*1030*/  IMAD R19, R27, R16, RZ ;  /* 0x000000101b137224 */ /* 0x001fc800078e02ff */
[----:B------:R-:W-:Y:S01]  /*1040*/  IMAD.HI.U32 R15, R15, R19, R14 ;  /* 0x000000130f0f7227 */ /* 0x000fe200078e000e */
[----:B--2---:R-:W-:-:S04]  /*1050*/  IADD3 R21, PT, PT, R12, R21, RZ ;  /* 0x000000150c157210 */ /* 0x004fc80007ffe0ff */
[----:B------:R-:W-:Y:S02]  /*1060*/  IABS R18, R21 ;  /* 0x0000001500127213 */ /* 0x000fe40000000000 */
[----:B---3--:R-:W-:Y:S02]  /*1070*/  IABS R20, R17 ;  /* 0x0000001100147213 */ /* 0x008fe40000000000 */
[-C--:B------:R-:W-:Y:S01]  /*1080*/  LOP3.LUT R21, R21, R0.reuse, RZ, 0x3c, !PT ;  /* 0x0000000015157212 */ /* 0x080fe200078e3cff */
[----:B------:R-:W-:Y:S01]  /*1090*/  IMAD.MOV.U32 R14, RZ, RZ, R18 ;  /* 0x000000ffff0e7224 */ /* 0x000fe200078e0012 */
[----:B------:R-:W-:Y:S01]  /*10a0*/  LOP3.LUT R17, R17, R0, RZ, 0x3c, !PT ;  /* 0x0000000011117212 */ /* 0x000fe200078e3cff */
[----:B------:R-:W-:Y:S01]  /*10b0*/  IMAD.HI.U32 R18, R15, R20, RZ ;  /* 0x000000140f127227 */ /* 0x000fe200078e00ff */
[----:B------:R-:W-:Y:S02]  /*10c0*/  ISETP.GE.AND P0, PT, R21, RZ, PT ;  /* 0x000000ff1500720c */ /* 0x000fe40003f06270 */
[----:B------:R-:W-:Y:S01]  /*10d0*/  ISETP.GE.AND P1, PT, R17, RZ, PT ;  /* 0x000000ff1100720c */ /* 0x000fe20003f26270 */
[----:B------:R-:W-:-:S04]  /*10e0*/  IMAD.HI.U32 R19, R15, R14, RZ ;  /* 0x0000000e0f137227 */ /* 0x000fc800078e00ff */
[-C--:B------:R-:W-:Y:S02]  /*10f0*/  IMAD R15, R19, R23.reuse, R14 ;  /* 0x00000017130f7224 */ /* 0x080fe400078e020e */
[----:B------:R-:W-:-:S03]  /*1100*/  IMAD R23, R18, R23, R20 ;  /* 0x0000001712177224 */ /* 0x000fc600078e0214 */
[C---:B------:R-:W-:Y:S02]  /*1110*/  ISETP.GT.U32.AND P4, PT, R16.reuse, R15, PT ;  /* 0x0000000f1000720c */ /* 0x040fe40003f84070 */
[----:B------:R-:W-:-:S11]  /*1120*/  ISETP.GT.U32.AND P5, PT, R16, R23, PT ;  /* 0x000000171000720c */ /* 0x000fd60003fa4070 */
[-C--:B------:R-:W-:Y:S02]  /*1130*/  @!P4 IADD3 R15, PT, PT, R15, -R16.reuse, RZ ;  /* 0x800000100f0fc210 */ /* 0x080fe40007ffe0ff */
[----:B------:R-:W-:Y:S01]  /*1140*/  @!P5 IMAD.IADD R23, R23, 0x1, -R16 ;  /* 0x000000011717d824 */ /* 0x000fe200078e0a10 */
[----:B------:R-:W-:Y:S01]  /*1150*/  @!P4 IADD3 R19, PT, PT, R19, 0x1, RZ ;  /* 0x000000011313c810 */ /* 0x000fe20007ffe0ff */
[----:B------:R-:W-:Y:S01]  /*1160*/  @!P5 VIADD R18, R18, 0x1 ;  /* 0x000000011212d836 */ /* 0x000fe20000000000 */
[-C--:B------:R-:W-:Y:S02]  /*1170*/  ISETP.GE.U32.AND P2, PT, R15, R16.reuse, PT ;  /* 0x000000100f00720c */ /* 0x080fe40003f46070 */
[----:B------:R-:W-:Y:S01]  /*1180*/  ISETP.GE.U32.AND P3, PT, R23, R16, PT ;  /* 0x000000101700720c */ /* 0x000fe20003f66070 */
[----:B------:R-:W0:Y:S08]  /*1190*/  LDC.64 R14, c[0x0][0x398] ;  /* 0x0000e600ff0e7b82 */ /* 0x000e300000000a00 */
[----:B------:R-:W1:Y:S02]  /*11a0*/  LDC.64 R16, c[0x0][0x3a8] ;  /* 0x0000ea00ff107b82 */ /* 0x000e640000000a00 */
[----:B------:R-:W-:-:S02]  /*11b0*/  @P2 IADD3 R19, PT, PT, R19, 0x1, RZ ;  /* 0x0000000113132810 */ /* 0x000fc40007ffe0ff */
[----:B------:R-:W-:Y:S01]  /*11c0*/  @P3 VIADD R18, R18, 0x1 ;  /* 0x0000000112123836 */ /* 0x000fe20000000000 */
[----:B------:R-:W-:Y:S02]  /*11d0*/  ISETP.NE.AND P2, PT, R0, RZ, PT ;  /* 0x000000ff0000720c */ /* 0x000fe40003f45270 */
[----:B------:R-:W-:Y:S02]  /*11e0*/  @!P0 IMAD.MOV R19, RZ, RZ, -R19 ;  /* 0x000000ffff138224 */ /* 0x000fe400078e0a13 */
[----:B------:R-:W-:Y:S02]  /*11f0*/  MOV R21, R18 ;  /* 0x0000001200157202 */ /* 0x000fe40000000f00 */
[----:B------:R-:W-:Y:S02]  /*1200*/  LOP3.LUT R18, RZ, R0, RZ, 0x33, !PT ;  /* 0x00000000ff127212 */ /* 0x000fe400078e33ff */
[----:B------:R-:W-:Y:S02]  /*1210*/  @!P1 IADD3 R21, PT, PT, -R21, RZ, RZ ;  /* 0x000000ff15159210 */ /* 0x000fe40007ffe1ff */
[----:B------:R-:W-:-:S02]  /*1220*/  SEL R23, R18, R19, !P2 ;  /* 0x0000001312177207 */ /* 0x000fc40005000000 */
[----:B------:R-:W-:-:S05]  /*1230*/  SEL R18, R18, R21, !P2 ;  /* 0x0000001512127207 */ /* 0x000fca0005000000 */
[----:B------:R-:W-:Y:S02]  /*1240*/  IMAD.IADD R23, R23, 0x1, -R18 ;  /* 0x0000000117177824 */ /* 0x000fe400078e0a12 */
[----:B------:R-:W-:-:S04]  /*1250*/  IMAD.WIDE R18, R13, 0x4, R6 ;  /* 0x000000040d127825 */ /* 0x000fc800078e0206 */
[----:B------:R-:W-:Y:S01]  /*1260*/  HFMA2 R13, -RZ, RZ, 0, 5.9604644775390625e-08 ;  /* 0x00000001ff0d7431 */ /* 0x000fe200000001ff */
[----:B------:R2:W-:Y:S04]  /*1270*/  STG.E desc[UR10][R18.64], R23 ;  /* 0x0000001712007986 */ /* 0x0005e8000c10190a */
[----:B-1----:R2:W-:Y:S04]  /*1280*/  STG.E desc[UR10][R16.64], R13 ;  /* 0x0000000d10007986 */ /* 0x0025e8000c10190a */
[----:B0-----:R2:W5:Y:S02]  /*1290*/  LDG.E R21, desc[UR10][R14.64] ;  /* 0x0000000a0e157981 */ /* 0x001564000c1e1900 */
.L_x_13:
[----:B------:R-:W-:Y:S05]  /*12a0*/  BSYNC.RECONVERGENT B0 ;  /* 0x0000000000007941 */ /* 0x000fea0003800200 */
.L_x_12:
[----:B------:R-:W-:-:S05]  /*12b0*/  VIADD R2, R2, UR4 ;  /* 0x0000000402027c36 */ /* 0x000fca0008000000 */
[----:B-----5:R-:W-:-:S13]  /*12c0*/  ISETP.GE.AND P0, PT, R2, R21, PT ;  /* 0x000000150200720c */ /* 0x020fda0003f06270 */
[----:B------:R-:W-:Y:S05]  /*12d0*/  @!P0 BRA `(.L_x_14) ;  /* 0xfffffffc00008947 */ /* 0x000fea000383ffff */
[----:B------:R-:W-:Y:S05]  /*12e0*/  EXIT ;  /* 0x000000000000794d */ /* 0x000fea0003800000 */
.L_x_15:
[----:B------:R-:W-:-:S00]  /*12f0*/  BRA `(.L_x_15) ;  /* 0xfffffffc00fc7947 */ /* 0x000fc0000383ffff */
[----:B------:R-:W-:-:S00]  /*1300*/  NOP ;  /* 0x0000000000007918 */ /* 0x000fc00000000000 */
[----:B------:R-:W-:-:S00]  /*1310*/  NOP ;  /* 0x0000000000007918 */ /* 0x000fc00000000000 */
[----:B------:R-:W-:-:S00]  /*1320*/  NOP ;  /* 0x0000000000007918 */ /* 0x000fc00000000000 */
[----:B------:R-:W-:-:S00]  /*1330*/  NOP ;  /* 0x0000000000007918 */ /* 0x000fc00000000000 */
[----:B------:R-:W-:-:S00]  /*1340*/  NOP ;  /* 0x0000000000007918 */ /* 0x000fc00000000000 */
[----:B------:R-:W-:-:S00]  /*1350*/  NOP ;  /* 0x0000000000007918 */ /* 0x000fc00000000000 */
[----:B------:R-:W-:-:S00]  /*1360*/  NOP ;  /* 0x0000000000007918 */ /* 0x000fc00000000000 */
[----:B------:R-:W-:-:S00]  /*1370*/  NOP ;  /* 0x0000000000007918 */ /* 0x000fc00000000000 */
.L_x_32:


//--------------------- .text._Z8dijkstraPiS_S_S_S_S_S_S_ --------------------------
	.section	.text._Z8dijkstraPiS_S_S_S_S_S_S_,"ax",@progbits
	.align	128
        .global         _Z8dijkstraPiS_S_S_S_S_S_S_
        .type           _Z8dijkstraPiS_S_S_S_S_S_S_,@function
        .size           _Z8dijkstraPiS_S_S_S_S_S_S_,(.L_x_33 - _Z8dijkstraPiS_S_S_S_S_S_S_)
        .other          _Z8dijkstraPiS_S_S_S_S_S_S_,@"STO_CUDA_ENTRY STV_DEFAULT"
_Z8dijkstraPiS_S_S_S_S_S_S_:
.text._Z8dijkstraPiS_S_S_S_S_S_S_:
[----:B------:R-:W-:Y:S08]  /*0000*/  LDC R1, c[0x0][0x37c] ;  /* 0x0000df00ff017b82 */ /* 0x000ff00000000800 */
[----:B------:R-:W0:Y:S01]  /*0010*/  LDC.64 R2, c[0x0][0x3a0] ;  /* 0x0000e800ff027b82 */ /* 0x000e220000000a00 */
[----:B------:R-:W0:Y:S02]  /*0020*/  LDCU.64 UR10, c[0x0][0x358] ;  /* 0x00006b00ff0a77ac */ /* 0x000e240008000a00 */
[----:B0-----:R-:W2:Y:S05]  /*0030*/  LDG.E R2, desc[UR10][R2.64] ;  /* 0x0000000a02027981 */ /* 0x001eaa000c1e1900 */
[----:B------:R-:W2:Y:S01]  /*0040*/  S2UR UR6, SR_CTAID.X ;  /* 0x00000000000679c3 */ /* 0x000ea20000002500 */
[----:B------:R-:W0:Y:S01]  /*0050*/  LDCU UR7, c[0x0][0x360] ;  /* 0x00006c00ff0777ac */ /* 0x000e220008000800 */
[----:B------:R-:W1:Y:S01]  /*0060*/  S2R R0, SR_TID.Z ;  /* 0x0000000000007919 */ /* 0x000e620000002300 */
[----:B------:R-:W0:Y:S01]  /*0070*/  LDCU UR8, c[0x0][0x364] ;  /* 0x00006c80ff0877ac */ /* 0x000e220008000800 */
[----:B------:R-:W1:Y:S01]  /*0080*/  S2R R5, SR_TID.Y ;  /* 0x0000000000057919 */ /* 0x000e620000002200 */
[----:B------:R-:W3:Y:S01]  /*0090*/  LDCU UR5, c[0x0][0x368] ;  /* 0x00006d00ff0577ac */ /* 0x000ee20008000800 */
[----:B------:R-:W4:Y:S01]  /*00a0*/  S2R R7, SR_TID.X ;  /* 0x0000000000077919 */ /* 0x000f220000002100 */
[----:B0-----:R-:W-:-:S04]  /*00b0*/  UIMAD UR4, UR7, UR8, URZ ;  /* 0x00000008070472a4 */ /* 0x001fc8000f8e02ff */
[----:B---3--:R-:W-:Y:S01]  /*00c0*/  UIMAD UR5, UR4, UR5, URZ ;  /* 0x00000005040572a4 */ /* 0x008fe2000f8e02ff */
[----:B-1----:R-:W-:Y:S01]  /*00d0*/  IMAD R0, R0, UR8, R5 ;  /* 0x0000000800007c24 */ /* 0x002fe2000f8e0205 */
[----:B--2---:R-:W-:-:S13]  /*00e0*/  ISETP.LE.AND P0, PT, R2, UR6, PT ;  /* 0x0000000602007c0c */ /* 0x004fda000bf03270 */
[----:B----4-:R-:W-:Y:S05]  /*00f0*/  @P0 EXIT ;  /* 0x000000000000094d */ /* 0x010fea0003800000 */
[----:B------:R-:W-:Y:S02]  /*0100*/  IMAD R0, R0, UR7, R7 ;  /* 0x0000000700007c24 */ /* 0x000fe4000f8e0207 */
[----:B------:R-:W-:-:S07]  /*0110*/  IMAD.MOV.U32 R4, RZ, RZ, R2 ;  /* 0x000000ffff047224 */ /* 0x000fce00078e0002 */
.L_x_30:
[----:B01----:R-:W0:Y:S02]  /*0120*/  LDC.64 R2, c[0x0][0x398] ;  /* 0x0000e600ff027b82 */ /* 0x003e240000000a00 */
[----:B0-2---:R-:W2:Y:S02]  /*0130*/  LDG.E R3, desc[UR10][R2.64] ;  /* 0x0000000a02037981 */ /* 0x005ea4000c1e1900 */
[----:B--2---:R-:W-:-:S13]  /*0140*/  ISETP.GE.AND P0, PT, R3, 0x1, PT ;  /* 0x000000010300780c */ /* 0x004fda0003f06270 */
[----:B------:R-:W-:Y:S05]  /*0150*/  @!P0 BRA `(.L_x_16) ;  /* 0x0000000400888947 */ /* 0x000fea0003800000 */
[----:B------:R-:W-:Y:S01]  /*0160*/  IMAD R2, R3, UR6, RZ ;  /* 0x0000000603027c24 */ /* 0x000fe2000f8e02ff */
[----:B------:R-:W-:-:S06]  /*0170*/  UMOV UR4, URZ ;  /* 0x000000ff00047c82 */ /* 0x000fcc0008000000 */
.L_x_29:
[----:B0-----:R-:W0:Y:S01]  /*0180*/  S2UR UR8, SR_CgaCtaId ;  /* 0x00000000000879c3 */ /* 0x001e220000008800 */
[----:B------:R-:W-:Y:S01]  /*0190*/  ISETP.GE.AND P0, PT, R0, R3, PT ;  /* 0x000000030000720c */ /* 0x000fe20003f06270 */
[----:B------:R-:W-:Y:S01]  /*01a0*/  UMOV UR7, 0x400 ;  /* 0x0000040000077882 */ /* 0x000fe20000000000 */
[----:B------:R-:W-:Y:S01]  /*01b0*/  BSSY.RECONVERGENT B0, `(.L_x_17) ;  /* 0x000002d000007945 */ /* 0x000fe20003800200 */
[----:B0-----:R-:W-:-:S09]  /*01c0*/  ULEA UR7, UR8, UR7, 0x18 ;  /* 0x0000000708077291 */ /* 0x001fd2000f8ec0ff */
[----:B------:R-:W-:Y:S01]  /*01d0*/  STS [UR7], RZ ;  /* 0x000000ffff007988 */ /* 0x000fe20008000807 */
[----:B--2---:R-:W-:Y:S05]  /*01e0*/  @P0 BRA `(.L_x_18) ;  /* 0x0000000000a40947 */ /* 0x004fea0003800000 */
[----:B------:R-:W-:-:S07]  /*01f0*/  MOV R3, R0 ;  /* 0x0000000000037202 */ /* 0x000fce0000000f00 */
.L_x_22:
[----:B------:R-:W0:Y:S01]  /*0200*/  LDC.64 R4, c[0x0][0x3a8] ;  /* 0x0000ea00ff047b82 */ /* 0x000e220000000a00 */
[----:B------:R-:W-:-:S04]  /*0210*/  IMAD.IADD R13, R2, 0x1, R3 ;  /* 0x00000001020d7824 */ /* 0x000fc800078e0203 */
[----:B0-----:R-:W-:-:S05]  /*0220*/  IMAD.WIDE R6, R13, 0x4, R4 ;  /* 0x000000040d067825 */ /* 0x001fca00078e0204 */
[----:B------:R-:W2:Y:S01]  /*0230*/  LDG.E R4, desc[UR10][R6.64] ;  /* 0x0000000a06047981 */ /* 0x000ea2000c1e1900 */
[----:B------:R-:W-:Y:S01]  /*0240*/  BSSY.RECONVERGENT B1, `(.L_x_19) ;  /* 0x000001e000017945 */ /* 0x000fe20003800200 */
[----:B--2---:R-:W-:-:S13]  /*0250*/  ISETP.NE.AND P0, PT, R4, RZ, PT ;  /* 0x000000ff0400720c */ /* 0x004fda0003f05270 */
[----:B------:R-:W-:Y:S05]  /*0260*/  @P0 BRA `(.L_x_20) ;  /* 0x00000000006c0947 */ /* 0x000fea0003800000 */
[----:B------:R-:W0:Y:S01]  /*0270*/  LDC.64 R4, c[0x0][0x380] ;  /* 0x0000e000ff047b82 */ /* 0x000e220000000a00 */
[----:B------:R-:W-:-:S05]  /*0280*/  HFMA2 R11, -RZ, RZ, 0, 5.9604644775390625e-08 ;  /* 0x00000001ff0b7431 */ /* 0x000fca00000001ff */
[----:B------:R1:W-:Y:S01]  /*0290*/  STG.E desc[UR10][R6.64], R11 ;  /* 0x0000000b06007986 */ /* 0x0003e2000c10190a */
[----:B0-----:R-:W-:-:S05]  /*02a0*/  IMAD.WIDE.U32 R4, R3, 0x4, R4 ;  /* 0x0000000403047825 */ /* 0x001fca00078e0004 */
[----:B------:R-:W2:Y:S04]  /*02b0*/  LDG.E R8, desc[UR10][R4.64] ;  /* 0x0000000a04087981 */ /* 0x000ea8000c1e1900 */
[----:B------:R-:W2:Y:S02]  /*02c0*/  LDG.E R9, desc[UR10][R4.64+0x4] ;  /* 0x0000040a04097981 */ /* 0x000ea4000c1e1900 */
[----:B--2---:R-:W-:-:S13]  /*02d0*/  ISETP.GE.AND P0, PT, R8, R9, PT ;  /* 0x000000090800720c */ /* 0x004fda0003f06270 */
[----:B-1----:R-:W-:Y:S05]  /*02e0*/  @P0 BRA `(.L_x_20) ;  /* 0x00000000004c0947 */ /* 0x002fea0003800000 */
[----:B------:R-:W0:Y:S01]  /*02f0*/  LDC.64 R6, c[0x0][0x3b0] ;  /* 0x0000ec00ff067b82 */ /* 0x000e220000000a00 */
[----:B------:R-:W-:Y:S02]  /*0300*/  IMAD.MOV.U32 R15, RZ, RZ, R8 ;  /* 0x000000ffff0f7224 */ /* 0x000fe400078e0008 */
[----:B0-----:R-:W-:-:S07]  /*0310*/  IMAD.WIDE R6, R13, 0x4, R6 ;  /* 0x000000040d067825 */ /* 0x001fce00078e0206 */
.L_x_21:
[----:B------:R-:W0:Y:S01]  /*0320*/  LDC.64 R10, c[0x0][0x388] ;  /* 0x0000e200ff0a7b82 */ /* 0x000e220000000a00 */
[----:B------:R-:W2:Y:S07]  /*0330*/  LDG.E R14, desc[UR10][R6.64] ;  /* 0x0000000a060e7981 */ /* 0x000eae000c1e1900 */
[----:B------:R-:W1:Y:S08]  /*0340*/  LDC.64 R8, c[0x0][0x390] ;  /* 0x0000e400ff087b82 */ /* 0x000e700000000a00 */
[----:B------:R-:W3:Y:S01]  /*0350*/  LDC.64 R12, c[0x0][0x3b8] ;  /* 0x0000ee00ff0c7b82 */ /* 0x000ee20000000a00 */
[----:B0-----:R-:W-:-:S06]  /*0360*/  IMAD.WIDE R10, R15, 0x4, R10 ;  /* 0x000000040f0a7825 */ /* 0x001fcc00078e020a */
[----:B------:R-:W4:Y:S01]  /*0370*/  LDG.E R11, desc[UR10][R10.64] ;  /* 0x0000000a0a0b7981 */ /* 0x000f22000c1e1900 */
[----:B-1----:R-:W-:-:S06]  /*0380*/  IMAD.WIDE R8, R15, 0x4, R8 ;  /* 0x000000040f087825 */ /* 0x002fcc00078e0208 */
[----:B------:R-:W2:Y:S01]  /*0390*/  LDG.E R9, desc[UR10][R8.64] ;  /* 0x0000000a08097981 */ /* 0x000ea2000c1e1900 */
[----:B----4-:R-:W-:-:S05]  /*03a0*/  IADD3 R17, PT, PT, R2, R11, RZ ;  /* 0x0000000b02117210 */ /* 0x010fca0007ffe0ff */
[----:B---3--:R-:W-:-:S04]  /*03b0*/  IMAD.WIDE R12, R17, 0x4, R12 ;  /* 0x00000004110c7825 */ /* 0x008fc800078e020c */
[----:B--2---:R-:W-:-:S05]  /*03c0*/  IMAD.IADD R19, R14, 0x1, R9 ;  /* 0x000000010e137824 */ /* 0x004fca00078e0209 */
[----:B------:R0:W-:Y:S04]  /*03d0*/  REDG.E.MIN.S32.STRONG.GPU desc[UR10][R12.64], R19 ;  /* 0x000000130c00798e */ /* 0x0001e8000c92e30a */
[----:B------:R-:W2:Y:S01]  /*03e0*/  LDG.E R14, desc[UR10][R4.64+0x4] ;  /* 0x0000040a040e7981 */ /* 0x000ea2000c1e1900 */
[----:B------:R-:W-:-:S04]  /*03f0*/  IADD3 R15, PT, PT, R15, 0x1, RZ ;  /* 0x000000010f0f7810 */ /* 0x000fc80007ffe0ff */
[----:B--2---:R-:W-:-:S13]  /*0400*/  ISETP.GE.AND P0, PT, R15, R14, PT ;  /* 0x0000000e0f00720c */ /* 0x004fda0003f06270 */
[----:B0-----:R-:W-:Y:S05]  /*0410*/  @!P0 BRA `(.L_x_21) ;  /* 0xfffffffc00c08947 */ /* 0x001fea000383ffff */
.L_x_20:
[----:B------:R-:W-:Y:S05]  /*0420*/  BSYNC.RECONVERGENT B1 ;  /* 0x0000000000017941 */ /* 0x000fea0003800200 */
.L_x_19:
[----:B------:R-:W0:Y:S02]  /*0430*/  LDC.64 R4, c[0x0][0x398] ;  /* 0x0000e600ff047b82 */ /* 0x000e240000000a00 */
[----:B0-----:R-:W2:Y:S01]  /*0440*/  LDG.E R4, desc[UR10][R4.64] ;  /* 0x0000000a04047981 */ /* 0x001ea2000c1e1900 */
[----:B------:R-:W-:-:S05]  /*0450*/  VIADD R3, R3, UR5 ;  /* 0x0000000503037c36 */ /* 0x000fca0008000000 */
[----:B--2---:R-:W-:-:S13]  /*0460*/  ISETP.GE.AND P0, PT, R3, R4, PT ;  /* 0x000000040300720c */ /* 0x004fda0003f06270 */
[----:B------:R-:W-:Y:S05]  /*0470*/  @!P0 BRA `(.L_x_22) ;  /* 0xfffffffc00608947 */ /* 0x000fea000383ffff */
.L_x_18:
[----:B------:R-:W-:Y:S05]  /*0480*/  BSYNC.RECONVERGENT B0 ;  /* 0x0000000000007941 */ /* 0x000fea0003800200 */
.L_x_17:
[----:B------:R-:W0:Y:S08]  /*0490*/  LDC.64 R4, c[0x0][0x398] ;  /* 0x0000e600ff047b82 */ /* 0x000e300000000a00 */
[----:B------:R-:W-:Y:S06]  /*04a0*/  BAR.SYNC.DEFER_BLOCKING 0x0 ;  /* 0x0000000000007b1d */ /* 0x000fec0000010000 */
[----:B0-----:R-:W2:Y:S01]  /*04b0*/  LDG.E R3, desc[UR10][R4.64] ;  /* 0x0000000a04037981 */ /* 0x001ea2000c1e1900 */
[----:B------:R-:W-:Y:S01]  /*04c0*/  BSSY.RECONVERGENT B0, `(.L_x_23) ;  /* 0x000001d000007945 */ /* 0x000fe20003800200 */
[----:B--2---:R-:W-:-:S13]  /*04d0*/  ISETP.GE.AND P0, PT, R0, R3, PT ;  /* 0x000000030000720c */ /* 0x004fda0003f06270 */
[----:B------:R-:W-:Y:S05]  /*04e0*/  @P0 BRA `(.L_x_24) ;  /* 0x0000000000680947 */ /* 0x000fea0003800000 */
[----:B------:R-:W0:Y:S01]  /*04f0*/  LDC.64 R8, c[0x0][0x3a8] ;  /* 0x0000ea00ff087b82 */ /* 0x000e220000000a00 */
[----:B------:R-:W-:-:S07]  /*0500*/  MOV R16, R0 ;  /* 0x0000000000107202 */ /* 0x000fce0000000f00 */
[----:B------:R-:W1:Y:S08]  /*0510*/  LDC.64 R6, c[0x0][0x3b0] ;  /* 0x0000ec00ff067b82 */ /* 0x000e700000000a00 */
[----:B------:R-:W2:Y:S02]  /*0520*/  LDC.64 R4, c[0x0][0x3b8] ;  /* 0x0000ee00ff047b82 */ /* 0x000ea40000000a00 */
.L_x_27:
[----:B--2---:R-:W-:-:S04]  /*0530*/  IMAD.IADD R17, R2, 0x1, R16 ;  /* 0x0000000102117824 */ /* 0x004fc800078e0210 */
[----:B--2---:R-:W-:-:S04]  /*0540*/  IMAD.WIDE R10, R17, 0x4, R4 ;  /* 0x00000004110a7825 */ /* 0x004fc800078e0204 */
[----:B-1----:R-:W-:Y:S01]  /*0550*/  IMAD.WIDE R12, R17, 0x4, R6 ;  /* 0x00000004110c7825 */ /* 0x002fe200078e0206 */
[----:B------:R-:W2:Y:S04]  /*0560*/  LDG.E R19, desc[UR10][R10.64] ;  /* 0x0000000a0a137981 */ /* 0x000ea8000c1e1900 */
[----:B------:R-:W2:Y:S01]  /*0570*/  LDG.E R14, desc[UR10][R12.64] ;  /* 0x0000000a0c0e7981 */ /* 0x000ea2000c1e1900 */
[----:B------:R-:W-:Y:S01]  /*0580*/  BSSY.RECONVERGENT B1, `(.L_x_25) ;  /* 0x000000e000017945 */ /* 0x000fe20003800200 */
[----:B------:R-:W-:Y:S02]  /*0590*/  IADD3 R16, PT, PT, R16, UR5, RZ ;  /* 0x0000000510107c10 */ /* 0x000fe4000fffe0ff */
[----:B--2---:R-:W-:-:S13]  /*05a0*/  ISETP.GE.AND P0, PT, R19, R14, PT ;  /* 0x0000000e1300720c */ /* 0x004fda0003f06270 */
[----:B------:R-:W-:Y:S05]  /*05b0*/  @P0 BRA `(.L_x_26) ;  /* 0x0000000000280947 */ /* 0x000fea0003800000 */
[----:B------:R-:W1:Y:S01]  /*05c0*/  LDC.64 R14, c[0x0][0x398] ;  /* 0x0000e600ff0e7b82 */ /* 0x000e620000000a00 */
[----:B0-----:R-:W-:Y:S01]  /*05d0*/  IMAD.WIDE R10, R17, 0x4, R8 ;  /* 0x00000004110a7825 */ /* 0x001fe200078e0208 */
[----:B------:R2:W-:Y:S04]  /*05e0*/  STG.E desc[UR10][R12.64], R19 ;  /* 0x000000130c007986 */ /* 0x0005e8000c10190a */
[----:B------:R2:W-:Y:S04]  /*05f0*/  STG.E desc[UR10][R10.64], RZ ;  /* 0x000000ff0a007986 */ /* 0x0005e8000c10190a */
[----:B-1----:R2:W5:Y:S01]  /*0600*/  LDG.E R3, desc[UR10][R14.64] ;  /* 0x0000000a0e037981 */ /* 0x002562000c1e1900 */
[----:B------:R-:W0:Y:S01]  /*0610*/  S2UR UR8, SR_CgaCtaId ;  /* 0x00000000000879c3 */ /* 0x000e220000008800 */
[----:B------:R-:W-:Y:S01]  /*0620*/  UMOV UR7, 0x400 ;  /* 0x0000040000077882 */ /* 0x000fe20000000000 */
[----:B------:R-:W-:Y:S01]  /*0630*/  IMAD.MOV.U32 R17, RZ, RZ, 0x1 ;  /* 0x00000001ff117424 */ /* 0x000fe200078e00ff */
[----:B0-----:R-:W-:-:S09]  /*0640*/  ULEA UR7, UR8, UR7, 0x18 ;  /* 0x0000000708077291 */ /* 0x001fd2000f8ec0ff */
[----:B------:R2:W-:Y:S03]  /*0650*/  STS [UR7], R17 ;  /* 0x00000011ff007988 */ /* 0x0005e60008000807 */
.L_x_26:
[----:B------:R-:W-:Y:S05]  /*0660*/  BSYNC.RECONVERGENT B1 ;  /* 0x0000000000017941 */ /* 0x000fea0003800200 */
.L_x_25:
[----:B-----5:R-:W-:-:S13]  /*0670*/  ISETP.GE.AND P0, PT, R16, R3, PT ;  /* 0x000000031000720c */ /* 0x020fda0003f06270 */
[----:B------:R-:W-:Y:S05]  /*0680*/  @!P0 BRA `(.L_x_27) ;  /* 0xfffffffc00a88947 */ /* 0x000fea000383ffff */
.L_x_24:
[----:B------:R-:W-:Y:S05]  /*0690*/  BSYNC.RECONVERGENT B0 ;  /* 0x0000000000007941 */ /* 0x000fea0003800200 */
.L_x_23:
[----:B------:R-:W1:Y:S08]  /*06a0*/  S2UR UR8, SR_CgaCtaId ;  /* 0x00000000000879c3 */ /* 0x000e700000008800 */
[----:B------:R-:W-:Y:S06]  /*06b0*/  BAR.SYNC.DEFER_BLOCKING 0x0 ;  /* 0x0000000000007b1d */ /* 0x000fec0000010000 */
[----:B------:R-:W-:-:S02]  /*06c0*/  UMOV UR7, 0x400 ;  /* 0x0000040000077882 */ /* 0x000fc40000000000 */
[----:B-1----:R-:W-:-:S09]  /*06d0*/  ULEA UR7, UR8, UR7, 0x18 ;  /* 0x0000000708077291 */ /* 0x002fd2000f8ec0ff */
[----:B------:R-:W1:Y:S02]  /*06e0*/  LDS R3, [UR7] ;  /* 0x00000007ff037984 */ /* 0x000e640008000800 */
[----:B-1----:R-:W-:-:S13]  /*06f0*/  ISETP.NE.AND P0, PT, R3, RZ, PT ;  /* 0x000000ff0300720c */ /* 0x002fda0003f05270 */
[----:B------:R-:W-:Y:S05]  /*0700*/  @!P0 BRA `(.L_x_28) ;  /* 0x0000000000148947 */ /* 0x000fea0003800000 */
[----:B------:R-:W1:Y:S02]  /*0710*/  LDC.64 R4, c[0x0][0x398] ;  /* 0x0000e600ff047b82 */ /* 0x000e640000000a00 */
[----:B-1----:R-:W3:Y:S01]  /*0720*/  LDG.E R3, desc[UR10][R4.64] ;  /* 0x0000000a04037981 */ /* 0x002ee2000c1e1900 */
[----:B------:R-:W-:-:S06]  /*0730*/  UIADD3 UR4, UPT, UPT, UR4, 0x1, URZ ;  /* 0x0000000104047890 */ /* 0x000fcc000fffe0ff */
[----:B---3--:R-:W-:-:S13]  /*0740*/  ISETP.LE.AND P0, PT, R3, UR4, PT ;  /* 0x0000000403007c0c */ /* 0x008fda000bf03270 */
[----:B------:R-:W-:Y:S05]  /*0750*/  @!P0 BRA `(.L_x_29) ;  /* 0xfffffff800888947 */ /* 0x000fea000383ffff */
.L_x_28:
[----:B------:R-:W1:Y:S02]  /*0760*/  LDC.64 R2, c[0x0][0x3a0] ;  /* 0x0000e800ff027b82 */ /* 0x000e640000000a00 */
[----:B-1----:R1:W5:Y:S02]  /*0770*/  LDG.E R4, desc[UR10][R2.64] ;  /* 0x0000000a02047981 */ /* 0x002364000c1e1900 */
.L_x_16:
[----:B------:R-:W3:Y:S01]  /*0780*/  LDCU UR4, c[0x0][0x370] ;  /* 0x00006e00ff0477ac */ /* 0x000ee20008000800 */
[----:B------:R-:W3:Y:S02]  /*0790*/  LDCU UR7, c[0x0][0x374] ;  /* 0x00006e80ff0777ac */ /* 0x000ee40008000800 */
[----:B---3--:R-:W-:-:S06]  /*07a0*/  UIMAD UR6, UR4, UR7, UR6 ;  /* 0x00000007040672a4 */ /* 0x008fcc000f8e0206 */
[----:B-----5:R-:W-:-:S13]  /*07b0*/  ISETP.LE.AND P0, PT, R4, UR6, PT ;  /* 0x0000000604007c0c */ /* 0x020fda000bf03270 */
[----:B------:R-:W-:Y:S05]  /*07c0*/  @!P0 BRA `(.L_x_30) ;  /* 0xfffffff800548947 */ /* 0x000fea000383ffff */
[----:B------:R-:W-:Y:S05]  /*07d0*/  EXIT ;  /* 0x000000000000794d */ /* 0x000fea0003800000 */
.L_x_31:
        /* <DEDUP_REMOVED lines=10> */
.L_x_33:


//--------------------- .nv.shared.reserved.0     --------------------------
	.section	.nv.shared.reserved.0,"aw",@nobits
	.weak		__nv_reservedSMEM_offset_0_alias
	.size		__nv_reservedSMEM_offset_0_alias, 0, 64
	.other		__nv_reservedSMEM_offset_0_alias,@"STO_CUDA_RESERVED_SHARED STV_DEFAULT"
__nv_reservedSMEM_offset_0_alias:
	.zero		0
	.zero		64


//--------------------- .nv.shared._Z8dijkstraPiS_S_S_S_S_S_S_ --------------------------
	.section	.nv.shared._Z8dijkstraPiS_S_S_S_S_S_S_,"aw",@nobits
	.sectionflags	@""
	.align	4
.nv.shared._Z8dijkstraPiS_S_S_S_S_S_S_:
	.zero		1028


//--------------------- .nv.constant0._Z6dividePiS_S_S_S_S_S_S_S_S_S_ --------------------------
	.section	.nv.constant0._Z6dividePiS_S_S_S_S_S_S_S_S_S_,"a",@progbits
	.sectionflags	@""
	.align	4
.nv.constant0._Z6dividePiS_S_S_S_S_S_S_S_S_S_:
	.zero		984


//--------------------- .nv.constant0._Z8dijkstraPiS_S_S_S_S_S_S_ --------------------------
	.section	.nv.constant0._Z8dijkstraPiS_S_S_S_S_S_S_,"a",@progbits
	.sectionflags	@""
	.align	4
.nv.constant0._Z8dijkstraPiS_S_S_S_S_S_S_:
	.zero		960


//--------------------- SYMBOLS --------------------------

	.type		.nv.reservedSmem.offset0,@object
	.size		.nv.reservedSmem.offset0,0x4
	.type		.nv.reservedSmem.cap,@object
	.size		.nv.reservedSmem.cap,0x4
